//
// Generated by NVIDIA NVVM Compiler
//
// Compiler Build ID: CL-36424714
// Cuda compilation tools, release 13.0, V13.0.88
// Based on NVVM 20.0.0
//

.version 9.0
.target sm_100
.address_size 64

	// .globl	_Z13stable_kernelPKfPfi
.global .align 4 .f32 sum;
.extern .shared .align 16 .b8 max_battle_stage[];
.extern .shared .align 16 .b8 shared_exp[];
.extern .shared .align 16 .b8 sum_list_for_reduction[];

.visible .entry _Z13stable_kernelPKfPfi(
	.param .u64 .ptr .align 1 _Z13stable_kernelPKfPfi_param_0,
	.param .u64 .ptr .align 1 _Z13stable_kernelPKfPfi_param_1,
	.param .u32 _Z13stable_kernelPKfPfi_param_2
)
{
	.reg .pred 	%p<9>;
	.reg .b32 	%r<19>;
	.reg .b32 	%f<15>;
	.reg .b64 	%rd<10>;

	ld.param.u64 	%rd4, [_Z13stable_kernelPKfPfi_param_0];
	ld.param.u64 	%rd3, [_Z13stable_kernelPKfPfi_param_1];
	ld.param.u32 	%r11, [_Z13stable_kernelPKfPfi_param_2];
	cvta.to.global.u64 	%rd1, %rd4;
	mov.u32 	%r18, %tid.x;
	setp.ge.s32 	%p1, %r18, %r11;
	mov.f32 	%f14, 0fFF800000;
	@%p1 bra 	$L__BB0_3;
	mov.f32 	%f14, 0fFF800000;
	mov.u32 	%r2, %ntid.x;
	mov.u32 	%r16, %r18;
$L__BB0_2:
	mul.wide.s32 	%rd5, %r16, 4;
	add.s64 	%rd6, %rd1, %rd5;
	ld.global.f32 	%f7, [%rd6];
	max.f32 	%f14, %f14, %f7;
	add.s32 	%r16, %r16, %r2;
	setp.lt.s32 	%p2, %r16, %r11;
	@%p2 bra 	$L__BB0_2;
$L__BB0_3:
	mov.u32 	%r5, %ntid.x;
	setp.ge.u32 	%p3, %r18, %r5;
	shl.b32 	%r12, %r18, 2;
	mov.u32 	%r13, max_battle_stage;
	add.s32 	%r6, %r13, %r12;
	@%p3 bra 	$L__BB0_5;
	st.shared.f32 	[%r6], %f14;
$L__BB0_5:
	setp.lt.u32 	%p4, %r5, 2;
	@%p4 bra 	$L__BB0_10;
	mov.u32 	%r17, %r5;
$L__BB0_7:
	shr.u32 	%r8, %r17, 1;
	setp.ge.u32 	%p5, %r18, %r8;
	@%p5 bra 	$L__BB0_9;
	ld.shared.f32 	%f8, [%r6];
	shl.b32 	%r14, %r8, 2;
	add.s32 	%r15, %r6, %r14;
	ld.shared.f32 	%f9, [%r15];
	max.f32 	%f10, %f8, %f9;
	st.shared.f32 	[%r6], %f10;
$L__BB0_9:
	bar.sync 	0;
	setp.gt.u32 	%p6, %r17, 3;
	mov.u32 	%r17, %r8;
	@%p6 bra 	$L__BB0_7;
$L__BB0_10:
	setp.ge.s32 	%p7, %r18, %r11;
	@%p7 bra 	$L__BB0_13;
	ld.shared.f32 	%f4, [max_battle_stage];
	cvta.to.global.u64 	%rd2, %rd3;
$L__BB0_12:
	mul.wide.s32 	%rd7, %r18, 4;
	add.s64 	%rd8, %rd1, %rd7;
	ld.global.f32 	%f11, [%rd8];
	sub.f32 	%f12, %f11, %f4;
	add.s64 	%rd9, %rd2, %rd7;
	st.global.f32 	[%rd9], %f12;
	add.s32 	%r18, %r18, %r5;
	setp.lt.s32 	%p8, %r18, %r11;
	@%p8 bra 	$L__BB0_12;
$L__BB0_13:
	ret;

}
	// .globl	_Z16split_sum_kernelPKfPfS1_iS1_
.visible .entry _Z16split_sum_kernelPKfPfS1_iS1_(
	.param .u64 .ptr .align 1 _Z16split_sum_kernelPKfPfS1_iS1__param_0,
	.param .u64 .ptr .align 1 _Z16split_sum_kernelPKfPfS1_iS1__param_1,
	.param .u64 .ptr .align 1 _Z16split_sum_kernelPKfPfS1_iS1__param_2,
	.param .u32 _Z16split_sum_kernelPKfPfS1_iS1__param_3,
	.param .u64 .ptr .align 1 _Z16split_sum_kernelPKfPfS1_iS1__param_4
)
{
	.reg .pred 	%p<26>;
	.reg .b32 	%r<58>;
	.reg .b32 	%f<83>;
	.reg .b64 	%rd<12>;

	ld.param.u64 	%rd1, [_Z16split_sum_kernelPKfPfS1_iS1__param_0];
	ld.param.u64 	%rd2, [_Z16split_sum_kernelPKfPfS1_iS1__param_1];
	ld.param.u32 	%r22, [_Z16split_sum_kernelPKfPfS1_iS1__param_3];
	ld.param.u64 	%rd3, [_Z16split_sum_kernelPKfPfS1_iS1__param_4];
	mov.u32 	%r1, %tid.x;
	mov.u32 	%r2, %ntid.x;
	mov.u32 	%r3, %ctaid.x;
	mul.lo.s32 	%r4, %r2, %r3;
	add.s32 	%r5, %r4, %r1;
	setp.ge.s32 	%p1, %r5, %r22;
	@%p1 bra 	$L__BB1_2;
	cvta.to.global.u64 	%rd4, %rd1;
	cvta.to.global.u64 	%rd5, %rd2;
	mul.wide.s32 	%rd6, %r5, 4;
	add.s64 	%rd7, %rd4, %rd6;
	ld.global.f32 	%f38, [%rd7];
	mul.f32 	%f39, %f38, 0f3FB8AA3B;
	ex2.approx.f32 	%f40, %f39;
	shl.b32 	%r27, %r1, 2;
	mov.u32 	%r28, shared_exp;
	add.s32 	%r29, %r28, %r27;
	st.shared.f32 	[%r29], %f40;
	add.s64 	%rd8, %rd5, %rd6;
	st.global.f32 	[%rd8], %f40;
	bra.uni 	$L__BB1_3;
$L__BB1_2:
	shl.b32 	%r23, %r1, 2;
	mov.u32 	%r24, shared_exp;
	add.s32 	%r25, %r24, %r23;
	mov.b32 	%r26, 0;
	st.shared.u32 	[%r25], %r26;
$L__BB1_3:
	bar.sync 	0;
	setp.ne.s32 	%p2, %r1, 0;
	@%p2 bra 	$L__BB1_45;
	and.b32  	%r6, %r2, 7;
	setp.lt.u32 	%p3, %r2, 8;
	mov.f32 	%f62, 0f00000000;
	mov.b32 	%r56, 0;
	@%p3 bra 	$L__BB1_23;
	and.b32  	%r56, %r2, 2040;
	mov.f32 	%f62, 0f00000000;
	mov.b32 	%r54, 0;
	mov.u32 	%r33, shared_exp;
$L__BB1_6:
	.pragma "nounroll";
	add.s32 	%r9, %r54, %r4;
	setp.ge.u32 	%p4, %r9, %r22;
	shl.b32 	%r32, %r54, 2;
	add.s32 	%r10, %r33, %r32;
	@%p4 bra 	$L__BB1_8;
	ld.shared.f32 	%f44, [%r10];
	add.f32 	%f62, %f62, %f44;
$L__BB1_8:
	add.s32 	%r34, %r9, 1;
	setp.ge.u32 	%p5, %r34, %r22;
	@%p5 bra 	$L__BB1_10;
	ld.shared.f32 	%f45, [%r10+4];
	add.f32 	%f62, %f62, %f45;
$L__BB1_10:
	add.s32 	%r35, %r9, 2;
	setp.ge.u32 	%p6, %r35, %r22;
	@%p6 bra 	$L__BB1_12;
	ld.shared.f32 	%f46, [%r10+8];
	add.f32 	%f62, %f62, %f46;
$L__BB1_12:
	add.s32 	%r36, %r9, 3;
	setp.ge.u32 	%p7, %r36, %r22;
	@%p7 bra 	$L__BB1_14;
	ld.shared.f32 	%f47, [%r10+12];
	add.f32 	%f62, %f62, %f47;
$L__BB1_14:
	add.s32 	%r37, %r9, 4;
	setp.ge.u32 	%p8, %r37, %r22;
	@%p8 bra 	$L__BB1_16;
	ld.shared.f32 	%f48, [%r10+16];
	add.f32 	%f62, %f62, %f48;
$L__BB1_16:
	add.s32 	%r38, %r9, 5;
	setp.ge.u32 	%p9, %r38, %r22;
	@%p9 bra 	$L__BB1_18;
	ld.shared.f32 	%f49, [%r10+20];
	add.f32 	%f62, %f62, %f49;
$L__BB1_18:
	add.s32 	%r39, %r9, 6;
	setp.ge.u32 	%p10, %r39, %r22;
	@%p10 bra 	$L__BB1_20;
	ld.shared.f32 	%f50, [%r10+24];
	add.f32 	%f62, %f62, %f50;
$L__BB1_20:
	add.s32 	%r40, %r9, 7;
	setp.ge.u32 	%p11, %r40, %r22;
	@%p11 bra 	$L__BB1_22;
	ld.shared.f32 	%f51, [%r10+28];
	add.f32 	%f62, %f62, %f51;
$L__BB1_22:
	add.s32 	%r54, %r54, 8;
	setp.ne.s32 	%p12, %r54, %r56;
	@%p12 bra 	$L__BB1_6;
$L__BB1_23:
	setp.eq.s32 	%p13, %r6, 0;
	@%p13 bra 	$L__BB1_44;
	and.b32  	%r13, %r2, 3;
	setp.lt.u32 	%p14, %r6, 4;
	@%p14 bra 	$L__BB1_34;
	add.s32 	%r14, %r56, %r4;
	setp.ge.u32 	%p15, %r14, %r22;
	shl.b32 	%r41, %r56, 2;
	mov.u32 	%r42, shared_exp;
	add.s32 	%r15, %r42, %r41;
	@%p15 bra 	$L__BB1_27;
	ld.shared.f32 	%f53, [%r15];
	add.f32 	%f62, %f62, %f53;
$L__BB1_27:
	add.s32 	%r43, %r14, 1;
	setp.ge.u32 	%p16, %r43, %r22;
	@%p16 bra 	$L__BB1_29;
	ld.shared.f32 	%f54, [%r15+4];
	add.f32 	%f62, %f62, %f54;
$L__BB1_29:
	add.s32 	%r44, %r14, 2;
	setp.ge.u32 	%p17, %r44, %r22;
	@%p17 bra 	$L__BB1_31;
	ld.shared.f32 	%f55, [%r15+8];
	add.f32 	%f62, %f62, %f55;
$L__BB1_31:
	add.s32 	%r45, %r14, 3;
	setp.ge.u32 	%p18, %r45, %r22;
	@%p18 bra 	$L__BB1_33;
	ld.shared.f32 	%f56, [%r15+12];
	add.f32 	%f62, %f62, %f56;
$L__BB1_33:
	add.s32 	%r56, %r56, 4;
$L__BB1_34:
	setp.eq.s32 	%p19, %r13, 0;
	@%p19 bra 	$L__BB1_44;
	setp.eq.s32 	%p20, %r13, 1;
	@%p20 bra 	$L__BB1_41;
	add.s32 	%r18, %r56, %r4;
	setp.ge.u32 	%p21, %r18, %r22;
	shl.b32 	%r46, %r56, 2;
	mov.u32 	%r47, shared_exp;
	add.s32 	%r19, %r47, %r46;
	@%p21 bra 	$L__BB1_38;
	ld.shared.f32 	%f58, [%r19];
	add.f32 	%f62, %f62, %f58;
$L__BB1_38:
	add.s32 	%r48, %r18, 1;
	setp.ge.u32 	%p22, %r48, %r22;
	@%p22 bra 	$L__BB1_40;
	ld.shared.f32 	%f59, [%r19+4];
	add.f32 	%f62, %f62, %f59;
$L__BB1_40:
	add.s32 	%r56, %r56, 2;
$L__BB1_41:
	and.b32  	%r49, %r2, 1;
	setp.eq.b32 	%p23, %r49, 1;
	not.pred 	%p24, %p23;
	@%p24 bra 	$L__BB1_44;
	add.s32 	%r50, %r56, %r4;
	setp.ge.u32 	%p25, %r50, %r22;
	@%p25 bra 	$L__BB1_44;
	shl.b32 	%r51, %r56, 2;
	mov.u32 	%r52, shared_exp;
	add.s32 	%r53, %r52, %r51;
	ld.shared.f32 	%f60, [%r53];
	add.f32 	%f62, %f62, %f60;
$L__BB1_44:
	cvta.to.global.u64 	%rd9, %rd3;
	mul.wide.u32 	%rd10, %r3, 4;
	add.s64 	%rd11, %rd9, %rd10;
	st.global.f32 	[%rd11], %f62;
$L__BB1_45:
	bar.sync 	0;
	ret;

}
	// .globl	_Z14softmax_kernelPfS_iS_i
.visible .entry _Z14softmax_kernelPfS_iS_i(
	.param .u64 .ptr .align 1 _Z14softmax_kernelPfS_iS_i_param_0,
	.param .u64 .ptr .align 1 _Z14softmax_kernelPfS_iS_i_param_1,
	.param .u32 _Z14softmax_kernelPfS_iS_i_param_2,
	.param .u64 .ptr .align 1 _Z14softmax_kernelPfS_iS_i_param_3,
	.param .u32 _Z14softmax_kernelPfS_iS_i_param_4
)
{
	.reg .pred 	%p<8>;
	.reg .b32 	%r<20>;
	.reg .b32 	%f<15>;
	.reg .b64 	%rd<12>;

	ld.param.u64 	%rd4, [_Z14softmax_kernelPfS_iS_i_param_0];
	ld.param.u64 	%rd5, [_Z14softmax_kernelPfS_iS_i_param_1];
	ld.param.u32 	%r11, [_Z14softmax_kernelPfS_iS_i_param_2];
	ld.param.u64 	%rd6, [_Z14softmax_kernelPfS_iS_i_param_3];
	ld.param.u32 	%r12, [_Z14softmax_kernelPfS_iS_i_param_4];
	mov.u32 	%r19, %tid.x;
	setp.ge.s32 	%p1, %r19, %r12;
	mov.f32 	%f14, 0f00000000;
	@%p1 bra 	$L__BB2_3;
	mov.u32 	%r2, %ntid.x;
	cvta.to.global.u64 	%rd1, %rd6;
	mov.f32 	%f14, 0f00000000;
	mov.u32 	%r17, %r19;
$L__BB2_2:
	mul.wide.s32 	%rd7, %r17, 4;
	add.s64 	%rd8, %rd1, %rd7;
	ld.global.f32 	%f7, [%rd8];
	add.f32 	%f14, %f14, %f7;
	add.s32 	%r17, %r17, %r2;
	setp.lt.s32 	%p2, %r17, %r12;
	@%p2 bra 	$L__BB2_2;
$L__BB2_3:
	shl.b32 	%r13, %r19, 2;
	mov.u32 	%r14, sum_list_for_reduction;
	add.s32 	%r5, %r14, %r13;
	st.shared.f32 	[%r5], %f14;
	bar.sync 	0;
	mov.u32 	%r6, %ntid.x;
	setp.lt.u32 	%p3, %r6, 2;
	@%p3 bra 	$L__BB2_8;
	mov.u32 	%r18, %r6;
$L__BB2_5:
	shr.u32 	%r8, %r18, 1;
	setp.ge.u32 	%p4, %r19, %r8;
	@%p4 bra 	$L__BB2_7;
	shl.b32 	%r15, %r8, 2;
	add.s32 	%r16, %r5, %r15;
	ld.shared.f32 	%f8, [%r16];
	ld.shared.f32 	%f9, [%r5];
	add.f32 	%f10, %f8, %f9;
	st.shared.f32 	[%r5], %f10;
$L__BB2_7:
	bar.sync 	0;
	setp.gt.u32 	%p5, %r18, 3;
	mov.u32 	%r18, %r8;
	@%p5 bra 	$L__BB2_5;
$L__BB2_8:
	setp.ge.s32 	%p6, %r19, %r11;
	@%p6 bra 	$L__BB2_11;
	ld.shared.f32 	%f4, [sum_list_for_reduction];
	cvta.to.global.u64 	%rd2, %rd4;
	cvta.to.global.u64 	%rd3, %rd5;
$L__BB2_10:
	mul.wide.s32 	%rd9, %r19, 4;
	add.s64 	%rd10, %rd2, %rd9;
	ld.global.f32 	%f11, [%rd10];
	div.rn.f32 	%f12, %f11, %f4;
	add.s64 	%rd11, %rd3, %rd9;
	st.global.f32 	[%rd11], %f12;
	add.s32 	%r19, %r19, %r6;
	setp.lt.s32 	%p7, %r19, %r11;
	@%p7 bra 	$L__BB2_10;
$L__BB2_11:
	ret;

}


// ===== COMPILED SASS (sm_100) =====

	.target	sm_100

	.elftype	@"ET_EXEC"


//--------------------- .note.nv.tkinfo           --------------------------
	.section	.note.nv.tkinfo,"",@"SHT_NOTE"
	.sectionflags	@"SHF_NOTE_NV_TKINFO"
	.tkinfo
        /*0018*/ 	.word	0x00000002
        /*0030*/ 	.string	""
        /*0030*/ 	.string	"ptxas"
        /*0030*/ 	.string	"Cuda compilation tools, release 13.0, V13.0.88"
        /*0030*/ 	.string	"Build cuda_13.0.r13.0/compiler.36424714_0"
        /*0030*/ 	.string	"-arch sm_100 -m 64 "



//--------------------- .note.nv.cuinfo           --------------------------
	.section	.note.nv.cuinfo,"",@"SHT_NOTE"
	.sectionflags	@"SHF_NOTE_NV_CUINFO"
        /*0018*/ 	.short	0x0002
        /*001a*/ 	.short	0x0064
        /*001c*/ 	.short	0x0082
	.zero		2


//--------------------- .nv.info                  --------------------------
	.section	.nv.info,"",@"SHT_CUDA_INFO"
	.align	4


	//----- nvinfo : EIATTR_REGCOUNT
	.align		4
        /*0000*/ 	.byte	0x04, 0x2f
        /*0002*/ 	.short	(.L_2 - .L_1)
	.align		4
.L_1:
        /*0004*/ 	.word	index@(_Z13stable_kernelPKfPfi)
        /*0008*/ 	.word	0x00000010


	//----- nvinfo : EIATTR_FRAME_SIZE
	.align		4
.L_2:
        /*000c*/ 	.byte	0x04, 0x11
        /*000e*/ 	.short	(.L_4 - .L_3)
	.align		4
.L_3:
        /*0010*/ 	.word	index@(_Z13stable_kernelPKfPfi)
        /*0014*/ 	.word	0x00000000


	//----- nvinfo : EIATTR_REGCOUNT
	.align		4
.L_4:
        /*0018*/ 	.byte	0x04, 0x2f
        /*001a*/ 	.short	(.L_6 - .L_5)
	.align		4
.L_5:
        /*001c*/ 	.word	index@(_Z16split_sum_kernelPKfPfS1_iS1_)
        /*0020*/ 	.word	0x00000017


	//----- nvinfo : EIATTR_FRAME_SIZE
	.align		4
.L_6:
        /*0024*/ 	.byte	0x04, 0x11
        /*0026*/ 	.short	(.L_8 - .L_7)
	.align		4
.L_7:
        /*0028*/ 	.word	index@(_Z16split_sum_kernelPKfPfS1_iS1_)
        /*002c*/ 	.word	0x00000000


	//----- nvinfo : EIATTR_REGCOUNT
	.align		4
.L_8:
        /*0030*/ 	.byte	0x04, 0x2f
        /*0032*/ 	.short	(.L_10 - .L_9)
	.align		4
.L_9:
        /*0034*/ 	.word	index@(_Z14softmax_kernelPfS_iS_i)
        /*0038*/ 	.word	0x00000014


	//----- nvinfo : EIATTR_FRAME_SIZE
	.align		4
.L_10:
        /*003c*/ 	.byte	0x04, 0x11
        /*003e*/ 	.short	(.L_12 - .L_11)
	.align		4
.L_11:
        /*0040*/ 	.word	index@($__internal_0_$__cuda_sm3x_div_rn_noftz_f32_slowpath)
        /*0044*/ 	.word	0x00000000


	//----- nvinfo : EIATTR_FRAME_SIZE
	.align		4
.L_12:
        /*0048*/ 	.byte	0x04, 0x11
        /*004a*/ 	.short	(.L_14 - .L_13)
	.align		4
.L_13:
        /*004c*/ 	.word	index@(_Z14softmax_kernelPfS_iS_i)
        /*0050*/ 	.word	0x00000000


	//----- nvinfo : EIATTR_MIN_STACK_SIZE
	.align		4
.L_14:
        /*0054*/ 	.byte	0x04, 0x12
        /*0056*/ 	.short	(.L_16 - .L_15)
	.align		4
.L_15:
        /*0058*/ 	.word	index@(_Z14softmax_kernelPfS_iS_i)
        /*005c*/ 	.word	0x00000000


	//----- nvinfo : EIATTR_MIN_STACK_SIZE
	.align		4
.L_16:
        /*0060*/ 	.byte	0x04, 0x12
        /*0062*/ 	.short	(.L_18 - .L_17)
	.align		4
.L_17:
        /*0064*/ 	.word	index@(_Z16split_sum_kernelPKfPfS1_iS1_)
        /*0068*/ 	.word	0x00000000


	//----- nvinfo : EIATTR_MIN_STACK_SIZE
	.align		4
.L_18:
        /*006c*/ 	.byte	0x04, 0x12
        /*006e*/ 	.short	(.L_20 - .L_19)
	.align		4
.L_19:
        /*0070*/ 	.word	index@(_Z13stable_kernelPKfPfi)
        /*0074*/ 	.word	0x00000000
.L_20:


//--------------------- .nv.compat                --------------------------
	.section	.nv.compat,"",@"SHT_CUDA_COMPAT_INFO"
	.align	4
        /*0000*/ 	.byte	0x02, 0x09, 0x00, 0x00, 0x02, 0x02, 0x01, 0x00, 0x02, 0x05, 0x05, 0x00, 0x03, 0x07, 0x01, 0x01
        /*0010*/ 	.byte	0x02, 0x03, 0x00, 0x00, 0x02, 0x06, 0x01, 0x00, 0x04, 0x0b, 0x08, 0x00, 0x01, 0x00, 0x00, 0x00
        /*0020*/ 	.byte	0x00, 0x00, 0x00, 0x00


//--------------------- .nv.info._Z14softmax_kernelPfS_iS_i --------------------------
	.section	.nv.info._Z14softmax_kernelPfS_iS_i,"",@"SHT_CUDA_INFO"
	.sectionflags	@""
	.align	4


	//----- nvinfo : EIATTR_CUDA_API_VERSION
	.align		4
        /*0000*/ 	.byte	0x04, 0x37
        /*0002*/ 	.short	(.L_22 - .L_21)
.L_21:
        /*0004*/ 	.word	0x00000082


	//----- nvinfo : EIATTR_KPARAM_INFO
	.align		4
.L_22:
        /*0008*/ 	.byte	0x04, 0x17
        /*000a*/ 	.short	(.L_24 - .L_23)
.L_23:
        /*000c*/ 	.word	0x00000000
        /*0010*/ 	.short	0x0004
        /*0012*/ 	.short	0x0020
        /*0014*/ 	.byte	0x00, 0xf0, 0x11, 0x00


	//----- nvinfo : EIATTR_KPARAM_INFO
	.align		4
.L_24:
        /*0018*/ 	.byte	0x04, 0x17
        /*001a*/ 	.short	(.L_26 - .L_25)
.L_25:
        /*001c*/ 	.word	0x00000000
        /*0020*/ 	.short	0x0003
        /*0022*/ 	.short	0x0018
        /*0024*/ 	.byte	0x00, 0xf5, 0x21, 0x00


	//----- nvinfo : EIATTR_KPARAM_INFO
	.align		4
.L_26:
        /*0028*/ 	.byte	0x04, 0x17
        /*002a*/ 	.short	(.L_28 - .L_27)
.L_27:
        /*002c*/ 	.word	0x00000000
        /*0030*/ 	.short	0x0002
        /*0032*/ 	.short	0x0010
        /*0034*/ 	.byte	0x00, 0xf0, 0x11, 0x00


	//----- nvinfo : EIATTR_KPARAM_INFO
	.align		4
.L_28:
        /*0038*/ 	.byte	0x04, 0x17
        /*003a*/ 	.short	(.L_30 - .L_29)
.L_29:
        /*003c*/ 	.word	0x00000000
        /*0040*/ 	.short	0x0001
        /*0042*/ 	.short	0x0008
        /*0044*/ 	.byte	0x00, 0xf5, 0x21, 0x00


	//----- nvinfo : EIATTR_KPARAM_INFO
	.align		4
.L_30:
        /*0048*/ 	.byte	0x04, 0x17
        /*004a*/ 	.short	(.L_32 - .L_31)
.L_31:
        /*004c*/ 	.word	0x00000000
        /*0050*/ 	.short	0x0000
        /*0052*/ 	.short	0x0000
        /*0054*/ 	.byte	0x00, 0xf5, 0x21, 0x00


	//----- nvinfo : EIATTR_SPARSE_MMA_MASK
	.align		4
.L_32:
        /*0058*/ 	.byte	0x03, 0x50
        /*005a*/ 	.short	0x0000


	//----- nvinfo : EIATTR_MAXREG_COUNT
	.align		4
        /*005c*/ 	.byte	0x03, 0x1b
        /*005e*/ 	.short	0x00ff


	//----- nvinfo : EIATTR_NUM_BARRIERS
	.align		4
        /*0060*/ 	.byte	0x02, 0x4c
        /*0062*/ 	.byte	0x01
	.zero		1


	//----- nvinfo : EIATTR_MERCURY_ISA_VERSION
	.align		4
        /*0064*/ 	.byte	0x03, 0x5f
        /*0066*/ 	.short	0x0101


	//----- nvinfo : EIATTR_VRC_CTA_INIT_COUNT
	.align		4
        /*0068*/ 	.byte	0x02, 0x4a
	.zero		1
	.zero		1


	//----- nvinfo : EIATTR_EXIT_INSTR_OFFSETS
	.align		4
        /*006c*/ 	.byte	0x04, 0x1c
        /*006e*/ 	.short	(.L_34 - .L_33)


	//   ....[0]....
.L_33:
        /*0070*/ 	.word	0x000002a0


	//   ....[1]....
        /*0074*/ 	.word	0x00000460


	//----- nvinfo : EIATTR_CRS_STACK_SIZE
	.align		4
.L_34:
        /*0078*/ 	.byte	0x04, 0x1e
        /*007a*/ 	.short	(.L_36 - .L_35)
.L_35:
        /*007c*/ 	.word	0x00000000


	//----- nvinfo : EIATTR_CBANK_PARAM_SIZE
	.align		4
.L_36:
        /*0080*/ 	.byte	0x03, 0x19
        /*0082*/ 	.short	0x0024


	//----- nvinfo : EIATTR_PARAM_CBANK
	.align		4
        /*0084*/ 	.byte	0x04, 0x0a
        /*0086*/ 	.short	(.L_38 - .L_37)
	.align		4
.L_37:
        /*0088*/ 	.word	index@(.nv.constant0._Z14softmax_kernelPfS_iS_i)
        /*008c*/ 	.short	0x0380
        /*008e*/ 	.short	0x0024


	//----- nvinfo : EIATTR_SW_WAR
	.align		4
.L_38:
        /*0090*/ 	.byte	0x04, 0x36
        /*0092*/ 	.short	(.L_40 - .L_39)
.L_39:
        /*0094*/ 	.word	0x00000008
.L_40:


//--------------------- .nv.info._Z16split_sum_kernelPKfPfS1_iS1_ --------------------------
	.section	.nv.info._Z16split_sum_kernelPKfPfS1_iS1_,"",@"SHT_CUDA_INFO"
	.sectionflags	@""
	.align	4


	//----- nvinfo : EIATTR_CUDA_API_VERSION
	.align		4
        /*0000*/ 	.byte	0x04, 0x37
        /*0002*/ 	.short	(.L_42 - .L_41)
.L_41:
        /*0004*/ 	.word	0x00000082


	//----- nvinfo : EIATTR_KPARAM_INFO
	.align		4
.L_42:
        /*0008*/ 	.byte	0x04, 0x17
        /*000a*/ 	.short	(.L_44 - .L_43)
.L_43:
        /*000c*/ 	.word	0x00000000
        /*0010*/ 	.short	0x0004
        /*0012*/ 	.short	0x0020
        /*0014*/ 	.byte	0x00, 0xf5, 0x21, 0x00


	//----- nvinfo : EIATTR_KPARAM_INFO
	.align		4
.L_44:
        /*0018*/ 	.byte	0x04, 0x17
        /*001a*/ 	.short	(.L_46 - .L_45)
.L_45:
        /*001c*/ 	.word	0x00000000
        /*0020*/ 	.short	0x0003
        /*0022*/ 	.short	0x0018
        /*0024*/ 	.byte	0x00, 0xf0, 0x11, 0x00


	//----- nvinfo : EIATTR_KPARAM_INFO
	.align		4
.L_46:
        /*0028*/ 	.byte	0x04, 0x17
        /*002a*/ 	.short	(.L_48 - .L_47)
.L_47:
        /*002c*/ 	.word	0x00000000
        /*0030*/ 	.short	0x0002
        /*0032*/ 	.short	0x0010
        /*0034*/ 	.byte	0x00, 0xf5, 0x21, 0x00


	//----- nvinfo : EIATTR_KPARAM_INFO
	.align		4
.L_48:
        /*0038*/ 	.byte	0x04, 0x17
        /*003a*/ 	.short	(.L_50 - .L_49)
.L_49:
        /*003c*/ 	.word	0x00000000
        /*0040*/ 	.short	0x0001
        /*0042*/ 	.short	0x0008
        /*0044*/ 	.byte	0x00, 0xf5, 0x21, 0x00


	//----- nvinfo : EIATTR_KPARAM_INFO
	.align		4
.L_50:
        /*0048*/ 	.byte	0x04, 0x17
        /*004a*/ 	.short	(.L_52 - .L_51)
.L_51:
        /*004c*/ 	.word	0x00000000
        /*0050*/ 	.short	0x0000
        /*0052*/ 	.short	0x0000
        /*0054*/ 	.byte	0x00, 0xf5, 0x21, 0x00


	//----- nvinfo : EIATTR_SPARSE_MMA_MASK
	.align		4
.L_52:
        /*0058*/ 	.byte	0x03, 0x50
        /*005a*/ 	.short	0x0000


	//----- nvinfo : EIATTR_MAXREG_COUNT
	.align		4
        /*005c*/ 	.byte	0x03, 0x1b
        /*005e*/ 	.short	0x00ff


	//----- nvinfo : EIATTR_NUM_BARRIERS
	.align		4
        /*0060*/ 	.byte	0x02, 0x4c
        /*0062*/ 	.byte	0x01
	.zero		1


	//----- nvinfo : EIATTR_MERCURY_ISA_VERSION
	.align		4
        /*0064*/ 	.byte	0x03, 0x5f
        /*0066*/ 	.short	0x0101


	//----- nvinfo : EIATTR_VRC_CTA_INIT_COUNT
	.align		4
        /*0068*/ 	.byte	0x02, 0x4a
	.zero		1
	.zero		1


	//----- nvinfo : EIATTR_EXIT_INSTR_OFFSETS
	.align		4
        /*006c*/ 	.byte	0x04, 0x1c
        /*006e*/ 	.short	(.L_54 - .L_53)


	//   ....[0]....
.L_53:
        /*0070*/ 	.word	0x00000920


	//----- nvinfo : EIATTR_CRS_STACK_SIZE
	.align		4
.L_54:
        /*0074*/ 	.byte	0x04, 0x1e
        /*0076*/ 	.short	(.L_56 - .L_55)
.L_55:
        /*0078*/ 	.word	0x00000000


	//----- nvinfo : EIATTR_CBANK_PARAM_SIZE
	.align		4
.L_56:
        /*007c*/ 	.byte	0x03, 0x19
        /*007e*/ 	.short	0x0028


	//----- nvinfo : EIATTR_PARAM_CBANK
	.align		4
        /*0080*/ 	.byte	0x04, 0x0a
        /*0082*/ 	.short	(.L_58 - .L_57)
	.align		4
.L_57:
        /*0084*/ 	.word	index@(.nv.constant0._Z16split_sum_kernelPKfPfS1_iS1_)
        /*0088*/ 	.short	0x0380
        /*008a*/ 	.short	0x0028


	//----- nvinfo : EIATTR_SW_WAR
	.align		4
.L_58:
        /*008c*/ 	.byte	0x04, 0x36
        /*008e*/ 	.short	(.L_60 - .L_59)
.L_59:
        /*0090*/ 	.word	0x00000008
.L_60:


//--------------------- .nv.info._Z13stable_kernelPKfPfi --------------------------
	.section	.nv.info._Z13stable_kernelPKfPfi,"",@"SHT_CUDA_INFO"
	.sectionflags	@""
	.align	4


	//----- nvinfo : EIATTR_CUDA_API_VERSION
	.align		4
        /*0000*/ 	.byte	0x04, 0x37
        /*0002*/ 	.short	(.L_62 - .L_61)
.L_61:
        /*0004*/ 	.word	0x00000082


	//----- nvinfo : EIATTR_KPARAM_INFO
	.align		4
.L_62:
        /*0008*/ 	.byte	0x04, 0x17
        /*000a*/ 	.short	(.L_64 - .L_63)
.L_63:
        /*000c*/ 	.word	0x00000000
        /*0010*/ 	.short	0x0002
        /*0012*/ 	.short	0x0010
        /*0014*/ 	.byte	0x00, 0xf0, 0x11, 0x00


	//----- nvinfo : EIATTR_KPARAM_INFO
	.align		4
.L_64:
        /*0018*/ 	.byte	0x04, 0x17
        /*001a*/ 	.short	(.L_66 - .L_65)
.L_65:
        /*001c*/ 	.word	0x00000000
        /*0020*/ 	.short	0x0001
        /*0022*/ 	.short	0x0008
        /*0024*/ 	.byte	0x00, 0xf5, 0x21, 0x00


	//----- nvinfo : EIATTR_KPARAM_INFO
	.align		4
.L_66:
        /*0028*/ 	.byte	0x04, 0x17
        /*002a*/ 	.short	(.L_68 - .L_67)
.L_67:
        /*002c*/ 	.word	0x00000000
        /*0030*/ 	.short	0x0000
        /*0032*/ 	.short	0x0000
        /*0034*/ 	.byte	0x00, 0xf5, 0x21, 0x00


	//----- nvinfo : EIATTR_SPARSE_MMA_MASK
	.align		4
.L_68:
        /*0038*/ 	.byte	0x03, 0x50
        /*003a*/ 	.short	0x0000


	//----- nvinfo : EIATTR_MAXREG_COUNT
	.align		4
        /*003c*/ 	.byte	0x03, 0x1b
        /*003e*/ 	.short	0x00ff


	//----- nvinfo : EIATTR_NUM_BARRIERS
	.align		4
        /*0040*/ 	.byte	0x02, 0x4c
        /*0042*/ 	.byte	0x01
	.zero		1


	//----- nvinfo : EIATTR_MERCURY_ISA_VERSION
	.align		4
        /*0044*/ 	.byte	0x03, 0x5f
        /*0046*/ 	.short	0x0101


	//----- nvinfo : EIATTR_VRC_CTA_INIT_COUNT
	.align		4
        /*0048*/ 	.byte	0x02, 0x4a
	.zero		1
	.zero		1


	//----- nvinfo : EIATTR_EXIT_INSTR_OFFSETS
	.align		4
        /*004c*/ 	.byte	0x04, 0x1c
        /*004e*/ 	.short	(.L_70 - .L_69)


	//   ....[0]....
.L_69:
        /*0050*/ 	.word	0x000002a0


	//   ....[1]....
        /*0054*/ 	.word	0x00000390


	//----- nvinfo : EIATTR_CRS_STACK_SIZE
	.align		4
.L_70:
        /*0058*/ 	.byte	0x04, 0x1e
        /*005a*/ 	.short	(.L_72 - .L_71)
.L_71:
        /*005c*/ 	.word	0x00000000


	//----- nvinfo : EIATTR_CBANK_PARAM_SIZE
	.align		4
.L_72:
        /*0060*/ 	.byte	0x03, 0x19
        /*0062*/ 	.short	0x0014


	//----- nvinfo : EIATTR_PARAM_CBANK
	.align		4
        /*0064*/ 	.byte	0x04, 0x0a
        /*0066*/ 	.short	(.L_74 - .L_73)
	.align		4
.L_73:
        /*0068*/ 	.word	index@(.nv.constant0._Z13stable_kernelPKfPfi)
        /*006c*/ 	.short	0x0380
        /*006e*/ 	.short	0x0014


	//----- nvinfo : EIATTR_SW_WAR
	.align		4
.L_74:
        /*0070*/ 	.byte	0x04, 0x36
        /*0072*/ 	.short	(.L_76 - .L_75)
.L_75:
        /*0074*/ 	.word	0x00000008
.L_76:


//--------------------- .nv.callgraph             --------------------------
	.section	.nv.callgraph,"",@"SHT_CUDA_CALLGRAPH"
	.align	4
	.sectionentsize	8
	.align		4
        /*0000*/ 	.word	0x00000000
	.align		4
        /*0004*/ 	.word	0xffffffff
	.align		4
        /*0008*/ 	.word	0x00000000
	.align		4
        /*000c*/ 	.word	0xfffffffe
	.align		4
        /*0010*/ 	.word	0x00000000
	.align		4
        /*0014*/ 	.word	0xfffffffd
	.align		4
        /*0018*/ 	.word	0x00000000
	.align		4
        /*001c*/ 	.word	0xfffffffc


//--------------------- .nv.constant4             --------------------------
	.section	.nv.constant4,"a",@progbits
	.align	8
	.align		8
.nv.constant4:
        /*0000*/ 	.dword	sum


//--------------------- .text._Z14softmax_kernelPfS_iS_i --------------------------
	.section	.text._Z14softmax_kernelPfS_iS_i,"ax",@progbits
	.align	128
        .global         _Z14softmax_kernelPfS_iS_i
        .type           _Z14softmax_kernelPfS_iS_i,@function
        .size           _Z14softmax_kernelPfS_iS_i,(.L_x_38 - _Z14softmax_kernelPfS_iS_i)
        .other          _Z14softmax_kernelPfS_iS_i,@"STO_CUDA_ENTRY STV_DEFAULT"
_Z14softmax_kernelPfS_iS_i:
.text._Z14softmax_kernelPfS_iS_i:
[----:B------:R-:W-:Y:S01]  /*0000*/  LDC R1, c[0x0][0x37c] ;  /* 0x0000df00ff017b82 */ /* 0x000fe20000000800 */
[----:B------:R-:W0:Y:S01]  /*0010*/  S2R R9, SR_TID.X ;  /* 0x0000000000097919 */ /* 0x000e220000002100 */
[----:B------:R-:W0:Y:S01]  /*0020*/  LDCU UR4, c[0x0][0x3a0] ;  /* 0x00007400ff0477ac */ /* 0x000e220008000800 */
[----:B------:R-:W-:Y:S01]  /*0030*/  BSSY.RECONVERGENT B0, `(.L_x_0) ;  /* 0x000000f000007945 */ /* 0x000fe20003800200 */
[----:B------:R-:W-:Y:S01]  /*0040*/  IMAD.MOV.U32 R0, RZ, RZ, RZ ;  /* 0x000000ffff007224 */ /* 0x000fe200078e00ff */
[----:B------:R-:W1:Y:S01]  /*0050*/  LDCU.64 UR6, c[0x0][0x358] ;  /* 0x00006b00ff0677ac */ /* 0x000e620008000a00 */
[----:B0-----:R-:W-:-:S13]  /*0060*/  ISETP.GE.AND P0, PT, R9, UR4, PT ;  /* 0x0000000409007c0c */ /* 0x001fda000bf06270 */
[----:B-1----:R-:W-:Y:S05]  /*0070*/  @P0 BRA `(.L_x_1) ;  /* 0x0000000000280947 */ /* 0x002fea0003800000 */
[----:B------:R-:W0:Y:S01]  /*0080*/  LDC R6, c[0x0][0x360] ;  /* 0x0000d800ff067b82 */ /* 0x000e220000000800 */
[----:B------:R-:W-:Y:S02]  /*0090*/  IMAD.MOV.U32 R0, RZ, RZ, RZ ;  /* 0x000000ffff007224 */ /* 0x000fe400078e00ff */
[----:B------:R-:W-:-:S05]  /*00a0*/  IMAD.MOV.U32 R7, RZ, RZ, R9 ;  /* 0x000000ffff077224 */ /* 0x000fca00078e0009 */
[----:B------:R-:W1:Y:S02]  /*00b0*/  LDC.64 R4, c[0x0][0x398] ;  /* 0x0000e600ff047b82 */ /* 0x000e640000000a00 */
.L_x_2:
[----:B-1----:R-:W-:-:S06]  /*00c0*/  IMAD.WIDE R2, R7, 0x4, R4 ;  /* 0x0000000407027825 */ /* 0x002fcc00078e0204 */
[----:B------:R-:W2:Y:S01]  /*00d0*/  LDG.E R3, desc[UR6][R2.64] ;  /* 0x0000000602037981 */ /* 0x000ea2000c1e1900 */
[----:B0-----:R-:W-:-:S05]  /*00e0*/  IMAD.IADD R7, R6, 0x1, R7 ;  /* 0x0000000106077824 */ /* 0x001fca00078e0207 */
[----:B------:R-:W-:Y:S01]  /*00f0*/  ISETP.GE.AND P0, PT, R7, UR4, PT ;  /* 0x0000000407007c0c */ /* 0x000fe2000bf06270 */
[----:B--2---:R-:W-:-:S12]  /*0100*/  FADD R0, R3, R0 ;  /* 0x0000000003007221 */ /* 0x004fd80000000000 */
[----:B------:R-:W-:Y:S05]  /*0110*/  @!P0 BRA `(.L_x_2) ;  /* 0xfffffffc00e88947 */ /* 0x000fea000383ffff */
.L_x_1:
[----:B------:R-:W-:Y:S05]  /*0120*/  BSYNC.RECONVERGENT B0 ;  /* 0x0000000000007941 */ /* 0x000fea0003800200 */
.L_x_0:
[----:B------:R-:W0:Y:S01]  /*0130*/  S2UR UR5, SR_CgaCtaId ;  /* 0x00000000000579c3 */ /* 0x000e220000008800 */
[----:B------:R-:W-:Y:S01]  /*0140*/  UMOV UR4, 0x400 ;  /* 0x0000040000047882 */ /* 0x000fe20000000000 */
[----:B------:R-:W1:Y:S02]  /*0150*/  LDCU UR8, c[0x0][0x360] ;  /* 0x00006c00ff0877ac */ /* 0x000e640008000800 */
[----:B-1----:R-:W-:Y:S02]  /*0160*/  UISETP.GE.U32.AND UP0, UPT, UR8, 0x2, UPT ;  /* 0x000000020800788c */ /* 0x002fe4000bf06070 */
[----:B0-----:R-:W-:-:S06]  /*0170*/  ULEA UR4, UR5, UR4, 0x18 ;  /* 0x0000000405047291 */ /* 0x001fcc000f8ec0ff */
[----:B------:R-:W-:-:S05]  /*0180*/  LEA R4, R9, UR4, 0x2 ;  /* 0x0000000409047c11 */ /* 0x000fca000f8e10ff */
[----:B------:R0:W-:Y:S01]  /*0190*/  STS [R4], R0 ;  /* 0x0000000004007388 */ /* 0x0001e20000000800 */
[----:B------:R-:W-:Y:S06]  /*01a0*/  BAR.SYNC.DEFER_BLOCKING 0x0 ;  /* 0x0000000000007b1d */ /* 0x000fec0000010000 */
[----:B------:R-:W-:Y:S05]  /*01b0*/  BRA.U !UP0, `(.L_x_3) ;  /* 0x0000000108307547 */ /* 0x000fea000b800000 */
[----:B0-----:R-:W-:-:S07]  /*01c0*/  IMAD.U32 R0, RZ, RZ, UR8 ;  /* 0x00000008ff007e24 */ /* 0x001fce000f8e00ff */
.L_x_4:
[----:B------:R-:W-:-:S04]  /*01d0*/  SHF.R.U32.HI R5, RZ, 0x1, R0 ;  /* 0x00000001ff057819 */ /* 0x000fc80000011600 */
[----:B------:R-:W-:-:S13]  /*01e0*/  ISETP.GE.U32.AND P0, PT, R9, R5, PT ;  /* 0x000000050900720c */ /* 0x000fda0003f06070 */
[----:B------:R-:W-:Y:S01]  /*01f0*/  @!P0 IMAD R2, R5, 0x4, R4 ;  /* 0x0000000405028824 */ /* 0x000fe200078e0204 */
[----:B------:R-:W-:Y:S05]  /*0200*/  @!P0 LDS R3, [R4] ;  /* 0x0000000004038984 */ /* 0x000fea0000000800 */
[----:B------:R-:W0:Y:S02]  /*0210*/  @!P0 LDS R2, [R2] ;  /* 0x0000000002028984 */ /* 0x000e240000000800 */
[----:B0-----:R-:W-:-:S05]  /*0220*/  @!P0 FADD R3, R2, R3 ;  /* 0x0000000302038221 */ /* 0x001fca0000000000 */
[----:B------:R1:W-:Y:S01]  /*0230*/  @!P0 STS [R4], R3 ;  /* 0x0000000304008388 */ /* 0x0003e20000000800 */
[----:B------:R-:W-:Y:S01]  /*0240*/  BAR.SYNC.DEFER_BLOCKING 0x0 ;  /* 0x0000000000007b1d */ /* 0x000fe20000010000 */
[----:B------:R-:W-:Y:S01]  /*0250*/  ISETP.GT.U32.AND P0, PT, R0, 0x3, PT ;  /* 0x000000030000780c */ /* 0x000fe20003f04070 */
[----:B------:R-:W-:-:S12]  /*0260*/  IMAD.MOV.U32 R0, RZ, RZ, R5 ;  /* 0x000000ffff007224 */ /* 0x000fd800078e0005 */
[----:B-1----:R-:W-:Y:S05]  /*0270*/  @P0 BRA `(.L_x_4) ;  /* 0xfffffffc00d40947 */ /* 0x002fea000383ffff */
.L_x_3:
[----:B------:R-:W1:Y:S02]  /*0280*/  LDCU UR4, c[0x0][0x390] ;  /* 0x00007200ff0477ac */ /* 0x000e640008000800 */
[----:B-1----:R-:W-:-:S13]  /*0290*/  ISETP.GE.AND P0, PT, R9, UR4, PT ;  /* 0x0000000409007c0c */ /* 0x002fda000bf06270 */
[----:B------:R-:W-:Y:S05]  /*02a0*/  @P0 EXIT ;  /* 0x000000000000094d */ /* 0x000fea0003800000 */
[----:B------:R-:W1:Y:S01]  /*02b0*/  S2UR UR5, SR_CgaCtaId ;  /* 0x00000000000579c3 */ /* 0x000e620000008800 */
[----:B------:R-:W-:-:S07]  /*02c0*/  UMOV UR4, 0x400 ;  /* 0x0000040000047882 */ /* 0x000fce0000000000 */
[----:B0-----:R-:W0:Y:S08]  /*02d0*/  LDC.64 R4, c[0x0][0x380] ;  /* 0x0000e000ff047b82 */ /* 0x001e300000000a00 */
[----:B------:R-:W2:Y:S01]  /*02e0*/  LDC.64 R6, c[0x0][0x388] ;  /* 0x0000e200ff067b82 */ /* 0x000ea20000000a00 */
[----:B-1----:R-:W-:-:S09]  /*02f0*/  ULEA UR4, UR5, UR4, 0x18 ;  /* 0x0000000405047291 */ /* 0x002fd2000f8ec0ff */
[----:B------:R-:W1:Y:S02]  /*0300*/  LDS R3, [UR4] ;  /* 0x00000004ff037984 */ /* 0x000e640008000800 */
[----:B------:R-:W3:Y:S02]  /*0310*/  LDCU UR4, c[0x0][0x390] ;  /* 0x00007200ff0477ac */ /* 0x000ee40008000800 */
.L_x_7:
[----:B0-----:R-:W-:-:S05]  /*0320*/  IMAD.WIDE R10, R9, 0x4, R4 ;  /* 0x00000004090a7825 */ /* 0x001fca00078e0204 */
[----:B------:R-:W4:Y:S01]  /*0330*/  LDG.E R0, desc[UR6][R10.64] ;  /* 0x000000060a007981 */ /* 0x000f22000c1e1900 */
[----:B-1----:R-:W0:Y:S01]  /*0340*/  MUFU.RCP R2, R3 ;  /* 0x0000000300027308 */ /* 0x002e220000001000 */
[----:B------:R-:W-:Y:S01]  /*0350*/  BSSY.RECONVERGENT B0, `(.L_x_5) ;  /* 0x000000b000007945 */ /* 0x000fe20003800200 */
[----:B0-----:R-:W-:-:S04]  /*0360*/  FFMA R13, -R3, R2, 1 ;  /* 0x3f800000030d7423 */ /* 0x001fc80000000102 */
[----:B------:R-:W-:Y:S02]  /*0370*/  FFMA R13, R2, R13, R2 ;  /* 0x0000000d020d7223 */ /* 0x000fe40000000002 */
[----:B----4-:R-:W0:Y:S02]  /*0380*/  FCHK P0, R0, R3 ;  /* 0x0000000300007302 */ /* 0x010e240000000000 */
[----:B------:R-:W-:-:S04]  /*0390*/  FFMA R2, R0, R13, RZ ;  /* 0x0000000d00027223 */ /* 0x000fc800000000ff */
[----:B------:R-:W-:-:S04]  /*03a0*/  FFMA R8, -R3, R2, R0 ;  /* 0x0000000203087223 */ /* 0x000fc80000000100 */
[----:B------:R-:W-:Y:S01]  /*03b0*/  FFMA R13, R13, R8, R2 ;  /* 0x000000080d0d7223 */ /* 0x000fe20000000002 */
[----:B0-----:R-:W-:Y:S06]  /*03c0*/  @!P0 BRA `(.L_x_6) ;  /* 0x00000000000c8947 */ /* 0x001fec0003800000 */
[----:B------:R-:W-:-:S07]  /*03d0*/  MOV R2, 0x3f0 ;  /* 0x000003f000027802 */ /* 0x000fce0000000f00 */
[----:B--23--:R-:W-:Y:S05]  /*03e0*/  CALL.REL.NOINC `($__internal_0_$__cuda_sm3x_div_rn_noftz_f32_slowpath) ;  /* 0x0000000000207944 */ /* 0x00cfea0003c00000 */
[----:B------:R-:W-:-:S07]  /*03f0*/  IMAD.MOV.U32 R13, RZ, RZ, R0 ;  /* 0x000000ffff0d7224 */ /* 0x000fce00078e0000 */
.L_x_6:
[----:B---3--:R-:W-:Y:S05]  /*0400*/  BSYNC.RECONVERGENT B0 ;  /* 0x0000000000007941 */ /* 0x008fea0003800200 */
.L_x_5:
[----:B--2---:R-:W-:-:S04]  /*0410*/  IMAD.WIDE R10, R9, 0x4, R6 ;  /* 0x00000004090a7825 */ /* 0x004fc800078e0206 */
[----:B------:R-:W-:Y:S01]  /*0420*/  VIADD R9, R9, UR8 ;  /* 0x0000000809097c36 */ /* 0x000fe20008000000 */
[----:B------:R4:W-:Y:S04]  /*0430*/  STG.E desc[UR6][R10.64], R13 ;  /* 0x0000000d0a007986 */ /* 0x0009e8000c101906 */
[----:B------:R-:W-:-:S13]  /*0440*/  ISETP.GE.AND P0, PT, R9, UR4, PT ;  /* 0x0000000409007c0c */ /* 0x000fda000bf06270 */
[----:B----4-:R-:W-:Y:S05]  /*0450*/  @!P0 BRA `(.L_x_7) ;  /* 0xfffffffc00b08947 */ /* 0x010fea000383ffff */
[----:B------:R-:W-:Y:S05]  /*0460*/  EXIT ;  /* 0x000000000000794d */ /* 0x000fea0003800000 */
        .weak           $__internal_0_$__cuda_sm3x_div_rn_noftz_f32_slowpath
        .type           $__internal_0_$__cuda_sm3x_div_rn_noftz_f32_slowpath,@function
        .size           $__internal_0_$__cuda_sm3x_div_rn_noftz_f32_slowpath,(.L_x_38 - $__internal_0_$__cuda_sm3x_div_rn_noftz_f32_slowpath)
$__internal_0_$__cuda_sm3x_div_rn_noftz_f32_slowpath:
[--C-:B------:R-:W-:Y:S01]  /*0470*/  SHF.R.U32.HI R10, RZ, 0x17, R3.reuse ;  /* 0x00000017ff0a7819 */ /* 0x100fe20000011603 */
[----:B------:R-:W-:Y:S01]  /*0480*/  BSSY.RECONVERGENT B1, `(.L_x_8) ;  /* 0x0000064000017945 */ /* 0x000fe20003800200 */
[--C-:B------:R-:W-:Y:S01]  /*0490*/  SHF.R.U32.HI R8, RZ, 0x17, R0.reuse ;  /* 0x00000017ff087819 */ /* 0x100fe20000011600 */
[----:B------:R-:W-:Y:S01]  /*04a0*/  IMAD.MOV.U32 R11, RZ, RZ, R0 ;  /* 0x000000ffff0b7224 */ /* 0x000fe200078e0000 */
[----:B------:R-:W-:Y:S01]  /*04b0*/  LOP3.LUT R10, R10, 0xff, RZ, 0xc0, !PT ;  /* 0x000000ff0a0a7812 */ /* 0x000fe200078ec0ff */
[----:B------:R-:W-:Y:S01]  /*04c0*/  IMAD.MOV.U32 R12, RZ, RZ, R3 ;  /* 0x000000ffff0c7224 */ /* 0x000fe200078e0003 */
[----:B------:R-:W-:-:S03]  /*04d0*/  LOP3.LUT R16, R8, 0xff, RZ, 0xc0, !PT ;  /* 0x000000ff08107812 */ /* 0x000fc600078ec0ff */
[----:B------:R-:W-:Y:S02]  /*04e0*/  VIADD R13, R10, 0xffffffff ;  /* 0xffffffff0a0d7836 */ /* 0x000fe40000000000 */
[----:B------:R-:W-:-:S03]  /*04f0*/  VIADD R14, R16, 0xffffffff ;  /* 0xffffffff100e7836 */ /* 0x000fc60000000000 */
[----:B------:R-:W-:-:S04]  /*0500*/  ISETP.GT.U32.AND P0, PT, R13, 0xfd, PT ;  /* 0x000000fd0d00780c */ /* 0x000fc80003f04070 */
[----:B------:R-:W-:-:S13]  /*0510*/  ISETP.GT.U32.OR P0, PT, R14, 0xfd, P0 ;  /* 0x000000fd0e00780c */ /* 0x000fda0000704470 */
[----:B------:R-:W-:Y:S01]  /*0520*/  @!P0 IMAD.MOV.U32 R8, RZ, RZ, RZ ;  /* 0x000000ffff088224 */ /* 0x000fe200078e00ff */
[----:B------:R-:W-:Y:S06]  /*0530*/  @!P0 BRA `(.L_x_9) ;  /* 0x00000000005c8947 */ /* 0x000fec0003800000 */
[----:B------:R-:W-:Y:S02]  /*0540*/  FSETP.GTU.FTZ.AND P1, PT, |R3|, +INF , PT ;  /* 0x7f8000000300780b */ /* 0x000fe40003f3c200 */
[----:B------:R-:W-:-:S04]  /*0550*/  FSETP.GTU.FTZ.AND P0, PT, |R0|, +INF , PT ;  /* 0x7f8000000000780b */ /* 0x000fc80003f1c200 */
[----:B------:R-:W-:-:S13]  /*0560*/  PLOP3.LUT P0, PT, P0, P1, PT, 0xf8, 0x8f ;  /* 0x00000000008f781c */ /* 0x000fda0000703f70 */
[----:B------:R-:W-:Y:S05]  /*0570*/  @P0 BRA `(.L_x_10) ;  /* 0x00000004004c0947 */ /* 0x000fea0003800000 */
[----:B------:R-:W-:-:S13]  /*0580*/  LOP3.LUT P0, RZ, R12, 0x7fffffff, R11, 0xc8, !PT ;  /* 0x7fffffff0cff7812 */ /* 0x000fda000780c80b */
[----:B------:R-:W-:Y:S05]  /*0590*/  @!P0 BRA `(.L_x_11) ;  /* 0x00000004003c8947 */ /* 0x000fea0003800000 */
[C---:B------:R-:W-:Y:S02]  /*05a0*/  FSETP.NEU.FTZ.AND P2, PT, |R0|.reuse, +INF , PT ;  /* 0x7f8000000000780b */ /* 0x040fe40003f5d200 */
[----:B------:R-:W-:Y:S02]  /*05b0*/  FSETP.NEU.FTZ.AND P1, PT, |R3|, +INF , PT ;  /* 0x7f8000000300780b */ /* 0x000fe40003f3d200 */
[----:B------:R-:W-:-:S11]  /*05c0*/  FSETP.NEU.FTZ.AND P0, PT, |R0|, +INF , PT ;  /* 0x7f8000000000780b */ /* 0x000fd60003f1d200 */
[----:B------:R-:W-:Y:S05]  /*05d0*/  @!P1 BRA !P2, `(.L_x_11) ;  /* 0x00000004002c9947 */ /* 0x000fea0005000000 */
[----:B------:R-:W-:-:S04]  /*05e0*/  LOP3.LUT P2, RZ, R11, 0x7fffffff, RZ, 0xc0, !PT ;  /* 0x7fffffff0bff7812 */ /* 0x000fc8000784c0ff */
[----:B------:R-:W-:-:S13]  /*05f0*/  PLOP3.LUT P1, PT, P1, P2, PT, 0x2f, 0xf2 ;  /* 0x0000000000f2781c */ /* 0x000fda0000f24577 */
[----:B------:R-:W-:Y:S05]  /*0600*/  @P1 BRA `(.L_x_12) ;  /* 0x0000000400181947 */ /* 0x000fea0003800000 */
[----:B------:R-:W-:-:S04]  /*0610*/  LOP3.LUT P1, RZ, R12, 0x7fffffff, RZ, 0xc0, !PT ;  /* 0x7fffffff0cff7812 */ /* 0x000fc8000782c0ff */
[----:B------:R-:W-:-:S13]  /*0620*/  PLOP3.LUT P0, PT, P0, P1, PT, 0x2f, 0xf2 ;  /* 0x0000000000f2781c */ /* 0x000fda0000702577 */
[----:B------:R-:W-:Y:S05]  /*0630*/  @P0 BRA `(.L_x_13) ;  /* 0x0000000400000947 */ /* 0x000fea0003800000 */
[----:B------:R-:W-:Y:S02]  /*0640*/  ISETP.GE.AND P0, PT, R14, RZ, PT ;  /* 0x000000ff0e00720c */ /* 0x000fe40003f06270 */
[----:B------:R-:W-:-:S11]  /*0650*/  ISETP.GE.AND P1, PT, R13, RZ, PT ;  /* 0x000000ff0d00720c */ /* 0x000fd60003f26270 */
[----:B------:R-:W-:Y:S02]  /*0660*/  @P0 IMAD.MOV.U32 R8, RZ, RZ, RZ ;  /* 0x000000ffff080224 */ /* 0x000fe400078e00ff */
[----:B------:R-:W-:Y:S01]  /*0670*/  @!P0 FFMA R11, R0, 1.84467440737095516160e+19, RZ ;  /* 0x5f800000000b8823 */ /* 0x000fe200000000ff */
[----:B------:R-:W-:Y:S02]  /*0680*/  @!P0 IMAD.MOV.U32 R8, RZ, RZ, -0x40 ;  /* 0xffffffc0ff088424 */ /* 0x000fe400078e00ff */
[----:B------:R-:W-:Y:S02]  /*0690*/  @!P1 FFMA R12, R3, 1.84467440737095516160e+19, RZ ;  /* 0x5f800000030c9823 */ /* 0x000fe400000000ff */
[----:B------:R-:W-:-:S07]  /*06a0*/  @!P1 VIADD R8, R8, 0x40 ;  /* 0x0000004008089836 */ /* 0x000fce0000000000 */
.L_x_9:
[----:B------:R-:W-:Y:S01]  /*06b0*/  LEA R13, R10, 0xc0800000, 0x17 ;  /* 0xc08000000a0d7811 */ /* 0x000fe200078eb8ff */
[----:B------:R-:W-:Y:S04]  /*06c0*/  BSSY.RECONVERGENT B2, `(.L_x_14) ;  /* 0x0000036000027945 */ /* 0x000fe80003800200 */
[----:B------:R-:W-:Y:S02]  /*06d0*/  IMAD.IADD R13, R12, 0x1, -R13 ;  /* 0x000000010c0d7824 */ /* 0x000fe400078e0a0d */
[----:B------:R-:W-:Y:S02]  /*06e0*/  VIADD R12, R16, 0xffffff81 ;  /* 0xffffff81100c7836 */ /* 0x000fe40000000000 */
[----:B------:R-:W0:Y:S01]  /*06f0*/  MUFU.RCP R14, R13 ;  /* 0x0000000d000e7308 */ /* 0x000e220000001000 */
[----:B------:R-:W-:Y:S01]  /*0700*/  FADD.FTZ R15, -R13, -RZ ;  /* 0x800000ff0d0f7221 */ /* 0x000fe20000010100 */
[----:B------:R-:W-:-:S03]  /*0710*/  IMAD R0, R12, -0x800000, R11 ;  /* 0xff8000000c007824 */ /* 0x000fc600078e020b */
[----:B0-----:R-:W-:-:S04]  /*0720*/  FFMA R17, R14, R15, 1 ;  /* 0x3f8000000e117423 */ /* 0x001fc8000000000f */
[----:B------:R-:W-:-:S04]  /*0730*/  FFMA R16, R14, R17, R14 ;  /* 0x000000110e107223 */ /* 0x000fc8000000000e */
[----:B------:R-:W-:-:S04]  /*0740*/  FFMA R11, R0, R16, RZ ;  /* 0x00000010000b7223 */ /* 0x000fc800000000ff */
[----:B------:R-:W-:-:S04]  /*0750*/  FFMA R14, R15, R11, R0 ;  /* 0x0000000b0f0e7223 */ /* 0x000fc80000000000 */
[----:B------:R-:W-:Y:S01]  /*0760*/  FFMA R17, R16, R14, R11 ;  /* 0x0000000e10117223 */ /* 0x000fe2000000000b */
[----:B------:R-:W-:-:S03]  /*0770*/  IADD3 R11, PT, PT, R12, 0x7f, -R10 ;  /* 0x0000007f0c0b7810 */ /* 0x000fc60007ffe80a */
[----:B------:R-:W-:Y:S02]  /*0780*/  FFMA R14, R15, R17, R0 ;  /* 0x000000110f0e7223 */ /* 0x000fe40000000000 */
[----:B------:R-:W-:Y:S02]  /*0790*/  IMAD.IADD R11, R11, 0x1, R8 ;  /* 0x000000010b0b7824 */ /* 0x000fe400078e0208 */
[----:B------:R-:W-:-:S05]  /*07a0*/  FFMA R0, R16, R14, R17 ;  /* 0x0000000e10007223 */ /* 0x000fca0000000011 */
[----:B------:R-:W-:-:S04]  /*07b0*/  SHF.R.U32.HI R10, RZ, 0x17, R0 ;  /* 0x00000017ff0a7819 */ /* 0x000fc80000011600 */
[----:B------:R-:W-:-:S05]  /*07c0*/  LOP3.LUT R10, R10, 0xff, RZ, 0xc0, !PT ;  /* 0x000000ff0a0a7812 */ /* 0x000fca00078ec0ff */
[----:B------:R-:W-:-:S04]  /*07d0*/  IMAD.IADD R12, R10, 0x1, R11 ;  /* 0x000000010a0c7824 */ /* 0x000fc800078e020b */
[----:B------:R-:W-:-:S05]  /*07e0*/  VIADD R8, R12, 0xffffffff ;  /* 0xffffffff0c087836 */ /* 0x000fca0000000000 */
[----:B------:R-:W-:-:S13]  /*07f0*/  ISETP.GE.U32.AND P0, PT, R8, 0xfe, PT ;  /* 0x000000fe0800780c */ /* 0x000fda0003f06070 */
[----:B------:R-:W-:Y:S05]  /*0800*/  @!P0 BRA `(.L_x_15) ;  /* 0x0000000000808947 */ /* 0x000fea0003800000 */
[----:B------:R-:W-:-:S13]  /*0810*/  ISETP.GT.AND P0, PT, R12, 0xfe, PT ;  /* 0x000000fe0c00780c */ /* 0x000fda0003f04270 */
[----:B------:R-:W-:Y:S05]  /*0820*/  @P0 BRA `(.L_x_16) ;  /* 0x00000000006c0947 */ /* 0x000fea0003800000 */
[----:B------:R-:W-:-:S13]  /*0830*/  ISETP.GE.AND P0, PT, R12, 0x1, PT ;  /* 0x000000010c00780c */ /* 0x000fda0003f06270 */
[----:B------:R-:W-:Y:S05]  /*0840*/  @P0 BRA `(.L_x_17) ;  /* 0x0000000000740947 */ /* 0x000fea0003800000 */
[----:B------:R-:W-:Y:S02]  /*0850*/  ISETP.GE.AND P0, PT, R12, -0x18, PT ;  /* 0xffffffe80c00780c */ /* 0x000fe40003f06270 */
[----:B------:R-:W-:-:S11]  /*0860*/  LOP3.LUT R0, R0, 0x80000000, RZ, 0xc0, !PT ;  /* 0x8000000000007812 */ /* 0x000fd600078ec0ff */
[----:B------:R-:W-:Y:S05]  /*0870*/  @!P0 BRA `(.L_x_17) ;  /* 0x0000000000688947 */ /* 0x000fea0003800000 */
[-CC-:B------:R-:W-:Y:S01]  /*0880*/  FFMA.RZ R8, R16, R14.reuse, R17.reuse ;  /* 0x0000000e10087223 */ /* 0x180fe2000000c011 */
[----:B------:R-:W-:Y:S02]  /*0890*/  VIADD R13, R12, 0x20 ;  /* 0x000000200c0d7836 */ /* 0x000fe40000000000 */
[-CC-:B------:R-:W-:Y:S01]  /*08a0*/  FFMA.RM R11, R16, R14.reuse, R17.reuse ;  /* 0x0000000e100b7223 */ /* 0x180fe20000004011 */
[----:B------:R-:W-:Y:S02]  /*08b0*/  ISETP.NE.AND P2, PT, R12, RZ, PT ;  /* 0x000000ff0c00720c */ /* 0x000fe40003f45270 */
[----:B------:R-:W-:Y:S01]  /*08c0*/  LOP3.LUT R10, R8, 0x7fffff, RZ, 0xc0, !PT ;  /* 0x007fffff080a7812 */ /* 0x000fe200078ec0ff */
[----:B------:R-:W-:Y:S01]  /*08d0*/  FFMA.RP R8, R16, R14, R17 ;  /* 0x0000000e10087223 */ /* 0x000fe20000008011 */
[----:B------:R-:W-:Y:S01]  /*08e0*/  ISETP.NE.AND P1, PT, R12, RZ, PT ;  /* 0x000000ff0c00720c */ /* 0x000fe20003f25270 */
[----:B------:R-:W-:Y:S01]  /*08f0*/  IMAD.MOV R12, RZ, RZ, -R12 ;  /* 0x000000ffff0c7224 */ /* 0x000fe200078e0a0c */
[----:B------:R-:W-:-:S02]  /*0900*/  LOP3.LUT R10, R10, 0x800000, RZ, 0xfc, !PT ;  /* 0x008000000a0a7812 */ /* 0x000fc400078efcff */
[----:B------:R-:W-:Y:S02]  /*0910*/  FSETP.NEU.FTZ.AND P0, PT, R8, R11, PT ;  /* 0x0000000b0800720b */ /* 0x000fe40003f1d000 */
[----:B------:R-:W-:Y:S02]  /*0920*/  SHF.L.U32 R13, R10, R13, RZ ;  /* 0x0000000d0a0d7219 */ /* 0x000fe400000006ff */
[----:B------:R-:W-:Y:S02]  /*0930*/  SEL R11, R12, RZ, P2 ;  /* 0x000000ff0c0b7207 */ /* 0x000fe40001000000 */
[----:B------:R-:W-:Y:S02]  /*0940*/  ISETP.NE.AND P1, PT, R13, RZ, P1 ;  /* 0x000000ff0d00720c */ /* 0x000fe40000f25270 */
[----:B------:R-:W-:Y:S02]  /*0950*/  SHF.R.U32.HI R11, RZ, R11, R10 ;  /* 0x0000000bff0b7219 */ /* 0x000fe4000001160a */
[----:B------:R-:W-:-:S02]  /*0960*/  PLOP3.LUT P0, PT, P0, P1, PT, 0xf8, 0x8f ;  /* 0x00000000008f781c */ /* 0x000fc40000703f70 */
[----:B------:R-:W-:Y:S02]  /*0970*/  SHF.R.U32.HI R13, RZ, 0x1, R11 ;  /* 0x00000001ff0d7819 */ /* 0x000fe4000001160b */
[----:B------:R-:W-:-:S04]  /*0980*/  SEL R8, RZ, 0x1, !P0 ;  /* 0x00000001ff087807 */ /* 0x000fc80004000000 */
[----:B------:R-:W-:-:S04]  /*0990*/  LOP3.LUT R8, R8, 0x1, R13, 0xf8, !PT ;  /* 0x0000000108087812 */ /* 0x000fc800078ef80d */
[----:B------:R-:W-:-:S05]  /*09a0*/  LOP3.LUT R8, R8, R11, RZ, 0xc0, !PT ;  /* 0x0000000b08087212 */ /* 0x000fca00078ec0ff */
[----:B------:R-:W-:-:S05]  /*09b0*/  IMAD.IADD R13, R13, 0x1, R8 ;  /* 0x000000010d0d7824 */ /* 0x000fca00078e0208 */
[----:B------:R-:W-:Y:S01]  /*09c0*/  LOP3.LUT R0, R13, R0, RZ, 0xfc, !PT ;  /* 0x000000000d007212 */ /* 0x000fe200078efcff */
[----:B------:R-:W-:Y:S06]  /*09d0*/  BRA `(.L_x_17) ;  /* 0x0000000000107947 */ /* 0x000fec0003800000 */
.L_x_16:
[----:B------:R-:W-:-:S04]  /*09e0*/  LOP3.LUT R0, R0, 0x80000000, RZ, 0xc0, !PT ;  /* 0x8000000000007812 */ /* 0x000fc800078ec0ff */
[----:B------:R-:W-:Y:S01]  /*09f0*/  LOP3.LUT R0, R0, 0x7f800000, RZ, 0xfc, !PT ;  /* 0x7f80000000007812 */ /* 0x000fe200078efcff */
[----:B------:R-:W-:Y:S06]  /*0a00*/  BRA `(.L_x_17) ;  /* 0x0000000000047947 */ /* 0x000fec0003800000 */
.L_x_15:
[----:B------:R-:W-:-:S07]  /*0a10*/  IMAD R0, R11, 0x800000, R0 ;  /* 0x008000000b007824 */ /* 0x000fce00078e0200 */
.L_x_17:
[----:B------:R-:W-:Y:S05]  /*0a20*/  BSYNC.RECONVERGENT B2 ;  /* 0x0000000000027941 */ /* 0x000fea0003800200 */
.L_x_14:
[----:B------:R-:W-:Y:S05]  /*0a30*/  BRA `(.L_x_18) ;  /* 0x0000000000207947 */ /* 0x000fea0003800000 */
.L_x_13:
[----:B------:R-:W-:-:S04]  /*0a40*/  LOP3.LUT R0, R12, 0x80000000, R11, 0x48, !PT ;  /* 0x800000000c007812 */ /* 0x000fc800078e480b */
[----:B------:R-:W-:Y:S01]  /*0a50*/  LOP3.LUT R0, R0, 0x7f800000, RZ, 0xfc, !PT ;  /* 0x7f80000000007812 */ /* 0x000fe200078efcff */
[----:B------:R-:W-:Y:S06]  /*0a60*/  BRA `(.L_x_18) ;  /* 0x0000000000147947 */ /* 0x000fec0003800000 */
.L_x_12:
[----:B------:R-:W-:Y:S01]  /*0a70*/  LOP3.LUT R0, R12, 0x80000000, R11, 0x48, !PT ;  /* 0x800000000c007812 */ /* 0x000fe200078e480b */
[----:B------:R-:W-:Y:S06]  /*0a80*/  BRA `(.L_x_18) ;  /* 0x00000000000c7947 */ /* 0x000fec0003800000 */
.L_x_11:
[----:B------:R-:W0:Y:S01]  /*0a90*/  MUFU.RSQ R0, -QNAN ;  /* 0xffc0000000007908 */ /* 0x000e220000001400 */
[----:B------:R-:W-:Y:S05]  /*0aa0*/  BRA `(.L_x_18) ;  /* 0x0000000000047947 */ /* 0x000fea0003800000 */
.L_x_10:
[----:B------:R-:W-:-:S07]  /*0ab0*/  FADD.FTZ R0, R0, R3 ;  /* 0x0000000300007221 */ /* 0x000fce0000010000 */
.L_x_18:
[----:B------:R-:W-:Y:S05]  /*0ac0*/  BSYNC.RECONVERGENT B1 ;  /* 0x0000000000017941 */ /* 0x000fea0003800200 */
.L_x_8:
[----:B------:R-:W-:Y:S02]  /*0ad0*/  IMAD.MOV.U32 R10, RZ, RZ, R2 ;  /* 0x000000ffff0a7224 */ /* 0x000fe400078e0002 */
[----:B------:R-:W-:-:S04]  /*0ae0*/  IMAD.MOV.U32 R11, RZ, RZ, 0x0 ;  /* 0x00000000ff0b7424 */ /* 0x000fc800078e00ff */
[----:B0-----:R-:W-:Y:S05]  /*0af0*/  RET.REL.NODEC R10 `(_Z14softmax_kernelPfS_iS_i) ;  /* 0xfffffff40a407950 */ /* 0x001fea0003c3ffff */
.L_x_19:
[----:B------:R-:W-:-:S00]  /*0b00*/  BRA `(.L_x_19) ;  /* 0xfffffffc00fc7947 */ /* 0x000fc0000383ffff */
[----:B------:R-:W-:-:S00]  /*0b10*/  NOP ;  /* 0x0000000000007918 */ /* 0x000fc00000000000 */
        /* <DEDUP_REMOVED lines=14> */
.L_x_38:


//--------------------- .text._Z16split_sum_kernelPKfPfS1_iS1_ --------------------------
	.section	.text._Z16split_sum_kernelPKfPfS1_iS1_,"ax",@progbits
	.align	128
        .global         _Z16split_sum_kernelPKfPfS1_iS1_
        .type           _Z16split_sum_kernelPKfPfS1_iS1_,@function
        .size           _Z16split_sum_kernelPKfPfS1_iS1_,(.L_x_40 - _Z16split_sum_kernelPKfPfS1_iS1_)
        .other          _Z16split_sum_kernelPKfPfS1_iS1_,@"STO_CUDA_ENTRY STV_DEFAULT"
_Z16split_sum_kernelPKfPfS1_iS1_:
.text._Z16split_sum_kernelPKfPfS1_iS1_:
[----:B------:R-:W-:Y:S01]  /*0000*/  LDC R1, c[0x0][0x37c] ;  /* 0x0000df00ff017b82 */ /* 0x000fe20000000800 */
[----:B------:R-:W0:Y:S07]  /*0010*/  S2R R0, SR_CTAID.X ;  /* 0x0000000000007919 */ /* 0x000e2e0000002500 */
[----:B------:R-:W0:Y:S01]  /*0020*/  LDC R3, c[0x0][0x360] ;  /* 0x0000d800ff037b82 */ /* 0x000e220000000800 */
[----:B------:R-:W1:Y:S01]  /*0030*/  LDCU UR4, c[0x0][0x398] ;  /* 0x00007300ff0477ac */ /* 0x000e620008000800 */
[----:B------:R-:W-:Y:S01]  /*0040*/  BSSY.RECONVERGENT B0, `(.L_x_20) ;  /* 0x0000020000007945 */ /* 0x000fe20003800200 */
[----:B------:R-:W2:Y:S01]  /*0050*/  S2R R15, SR_TID.X ;  /* 0x00000000000f7919 */ /* 0x000ea20000002100 */
[----:B------:R-:W3:Y:S01]  /*0060*/  LDCU.64 UR6, c[0x0][0x358] ;  /* 0x00006b00ff0677ac */ /* 0x000ee20008000a00 */
[----:B-1----:R-:W-:-:S02]  /*0070*/  IMAD.U32 R4, RZ, RZ, UR4 ;  /* 0x00000004ff047e24 */ /* 0x002fc4000f8e00ff */
[----:B0-----:R-:W-:-:S04]  /*0080*/  IMAD R2, R3, R0, RZ ;  /* 0x0000000003027224 */ /* 0x001fc800078e02ff */
[----:B--2---:R-:W-:-:S05]  /*0090*/  IMAD.IADD R5, R2, 0x1, R15 ;  /* 0x0000000102057824 */ /* 0x004fca00078e020f */
[----:B------:R-:W-:-:S13]  /*00a0*/  ISETP.GE.AND P0, PT, R5, R4, PT ;  /* 0x000000040500720c */ /* 0x000fda0003f06270 */
[----:B---3--:R-:W-:Y:S05]  /*00b0*/  @P0 BRA `(.L_x_21) ;  /* 0x0000000000480947 */ /* 0x008fea0003800000 */
[----:B------:R-:W0:Y:S08]  /*00c0*/  LDC.64 R8, c[0x0][0x380] ;  /* 0x0000e000ff087b82 */ /* 0x000e300000000a00 */
[----:B------:R-:W1:Y:S08]  /*00d0*/  S2UR UR5, SR_CgaCtaId ;  /* 0x00000000000579c3 */ /* 0x000e700000008800 */
[----:B------:R-:W2:Y:S01]  /*00e0*/  LDC.64 R10, c[0x0][0x388] ;  /* 0x0000e200ff0a7b82 */ /* 0x000ea20000000a00 */
[----:B0-----:R-:W-:-:S06]  /*00f0*/  IMAD.WIDE R8, R5, 0x4, R8 ;  /* 0x0000000405087825 */ /* 0x001fcc00078e0208 */
[----:B------:R-:W3:Y:S01]  /*0100*/  LDG.E R8, desc[UR6][R8.64] ;  /* 0x0000000608087981 */ /* 0x000ee2000c1e1900 */
[----:B------:R-:W-:Y:S02]  /*0110*/  UMOV UR4, 0x400 ;  /* 0x0000040000047882 */ /* 0x000fe40000000000 */
[----:B-1----:R-:W-:-:S06]  /*0120*/  ULEA UR4, UR5, UR4, 0x18 ;  /* 0x0000000405047291 */ /* 0x002fcc000f8ec0ff */
[----:B------:R-:W-:-:S05]  /*0130*/  IMAD.U32 R6, RZ, RZ, UR4 ;  /* 0x00000004ff067e24 */ /* 0x000fca000f8e00ff */
[----:B------:R-:W-:Y:S01]  /*0140*/  LEA R12, R15, R6, 0x2 ;  /* 0x000000060f0c7211 */ /* 0x000fe200078e10ff */
[----:B---3--:R-:W-:Y:S01]  /*0150*/  FMUL R7, R8, 1.4426950216293334961 ;  /* 0x3fb8aa3b08077820 */ /* 0x008fe20000400000 */
[----:B--2---:R-:W-:-:S04]  /*0160*/  IMAD.WIDE R8, R5, 0x4, R10 ;  /* 0x0000000405087825 */ /* 0x004fc800078e020a */
[----:B------:R-:W-:-:S13]  /*0170*/  FSETP.GEU.AND P0, PT, R7, -126, PT ;  /* 0xc2fc00000700780b */ /* 0x000fda0003f0e000 */
[----:B------:R-:W-:-:S04]  /*0180*/  @!P0 FMUL R7, R7, 0.5 ;  /* 0x3f00000007078820 */ /* 0x000fc80000400000 */
[----:B------:R-:W0:Y:S02]  /*0190*/  MUFU.EX2 R13, R7 ;  /* 0x00000007000d7308 */ /* 0x000e240000000800 */
[----:B0-----:R-:W-:-:S05]  /*01a0*/  @!P0 FMUL R13, R13, R13 ;  /* 0x0000000d0d0d8220 */ /* 0x001fca0000400000 */
[----:B------:R1:W-:Y:S04]  /*01b0*/  STS [R12], R13 ;  /* 0x0000000d0c007388 */ /* 0x0003e80000000800 */
[----:B------:R1:W-:Y:S01]  /*01c0*/  STG.E desc[UR6][R8.64], R13 ;  /* 0x0000000d08007986 */ /* 0x0003e2000c101906 */
[----:B------:R-:W-:Y:S05]  /*01d0*/  BRA `(.L_x_22) ;  /* 0x0000000000187947 */ /* 0x000fea0003800000 */
.L_x_21:
[----:B------:R-:W0:Y:S01]  /*01e0*/  S2UR UR5, SR_CgaCtaId ;  /* 0x00000000000579c3 */ /* 0x000e220000008800 */
[----:B------:R-:W-:Y:S02]  /*01f0*/  UMOV UR4, 0x400 ;  /* 0x0000040000047882 */ /* 0x000fe40000000000 */
[----:B0-----:R-:W-:-:S06]  /*0200*/  ULEA UR4, UR5, UR4, 0x18 ;  /* 0x0000000405047291 */ /* 0x001fcc000f8ec0ff */
[----:B------:R-:W-:-:S04]  /*0210*/  IMAD.U32 R6, RZ, RZ, UR4 ;  /* 0x00000004ff067e24 */ /* 0x000fc8000f8e00ff */
[----:B------:R-:W-:-:S05]  /*0220*/  IMAD R5, R15, 0x4, R6 ;  /* 0x000000040f057824 */ /* 0x000fca00078e0206 */
[----:B------:R0:W-:Y:S02]  /*0230*/  STS [R5], RZ ;  /* 0x000000ff05007388 */ /* 0x0001e40000000800 */
.L_x_22:
[----:B------:R-:W-:Y:S05]  /*0240*/  BSYNC.RECONVERGENT B0 ;  /* 0x0000000000007941 */ /* 0x000fea0003800200 */
.L_x_20:
[----:B------:R-:W-:Y:S01]  /*0250*/  BAR.SYNC.DEFER_BLOCKING 0x0 ;  /* 0x0000000000007b1d */ /* 0x000fe20000010000 */
[----:B------:R-:W-:-:S05]  /*0260*/  ISETP.NE.AND P0, PT, R15, RZ, PT ;  /* 0x000000ff0f00720c */ /* 0x000fca0003f05270 */
[----:B------:R-:W-:Y:S08]  /*0270*/  BSSY.RECONVERGENT B0, `(.L_x_23) ;  /* 0x0000069000007945 */ /* 0x000ff00003800200 */
[----:B------:R-:W-:Y:S05]  /*0280*/  @P0 BRA `(.L_x_24) ;  /* 0x00000004009c0947 */ /* 0x000fea0003800000 */
[C---:B------:R-:W-:Y:S01]  /*0290*/  ISETP.GE.U32.AND P1, PT, R3.reuse, 0x8, PT ;  /* 0x000000080300780c */ /* 0x040fe20003f26070 */
[----:B0-----:R-:W-:Y:S01]  /*02a0*/  HFMA2 R5, -RZ, RZ, 0, 0 ;  /* 0x00000000ff057431 */ /* 0x001fe200000001ff */
[----:B------:R-:W-:Y:S01]  /*02b0*/  LOP3.LUT R17, R3, 0x7, RZ, 0xc0, !PT ;  /* 0x0000000703117812 */ /* 0x000fe200078ec0ff */
[----:B------:R-:W-:-:S03]  /*02c0*/  IMAD.MOV.U32 R7, RZ, RZ, RZ ;  /* 0x000000ffff077224 */ /* 0x000fc600078e00ff */
[----:B------:R-:W-:-:S07]  /*02d0*/  ISETP.NE.AND P0, PT, R17, RZ, PT ;  /* 0x000000ff1100720c */ /* 0x000fce0003f05270 */
[----:B------:R-:W-:Y:S06]  /*02e0*/  @!P1 BRA `(.L_x_25) ;  /* 0x0000000000a89947 */ /* 0x000fec0003800000 */
[----:B------:R-:W-:Y:S01]  /*02f0*/  LOP3.LUT R7, R3, 0x7f8, RZ, 0xc0, !PT ;  /* 0x000007f803077812 */ /* 0x000fe200078ec0ff */
[----:B------:R-:W-:Y:S01]  /*0300*/  IMAD.MOV.U32 R5, RZ, RZ, RZ ;  /* 0x000000ffff057224 */ /* 0x000fe200078e00ff */
[----:B-1----:R-:W-:Y:S01]  /*0310*/  MOV R9, RZ ;  /* 0x000000ff00097202 */ /* 0x002fe20000000f00 */
[----:B------:R-:W0:Y:S01]  /*0320*/  LDCU UR4, c[0x0][0x398] ;  /* 0x00007300ff0477ac */ /* 0x000e220008000800 */
[----:B------:R-:W-:-:S05]  /*0330*/  NOP ;  /* 0x0000000000007918 */ /* 0x000fca0000000000 */
.L_x_26:
[----:B------:R-:W-:Y:S02]  /*0340*/  IMAD.IADD R15, R2, 0x1, R9 ;  /* 0x00000001020f7824 */ /* 0x000fe400078e0209 */
[----:B0-----:R-:W-:Y:S02]  /*0350*/  IMAD.U32 R4, RZ, RZ, UR4 ;  /* 0x00000004ff047e24 */ /* 0x001fe4000f8e00ff */
[----:B------:R-:W-:Y:S01]  /*0360*/  IMAD R10, R9, 0x4, R6 ;  /* 0x00000004090a7824 */ /* 0x000fe200078e0206 */
[C---:B------:R-:W-:Y:S01]  /*0370*/  IADD3 R11, PT, PT, R15.reuse, 0x1, RZ ;  /* 0x000000010f0b7810 */ /* 0x040fe20007ffe0ff */
[C---:B------:R-:W-:Y:S01]  /*0380*/  VIADD R13, R15.reuse, 0x4 ;  /* 0x000000040f0d7836 */ /* 0x040fe20000000000 */
[-C--:B------:R-:W-:Y:S01]  /*0390*/  ISETP.GE.U32.AND P1, PT, R15, R4.reuse, PT ;  /* 0x000000040f00720c */ /* 0x080fe20003f26070 */
[----:B------:R-:W-:Y:S01]  /*03a0*/  VIADD R9, R9, 0x8 ;  /* 0x0000000809097836 */ /* 0x000fe20000000000 */
[-C--:B------:R-:W-:Y:S01]  /*03b0*/  ISETP.GE.U32.AND P6, PT, R11, R4.reuse, PT ;  /* 0x000000040b00720c */ /* 0x080fe20003fc6070 */
[----:B------:R-:W-:Y:S01]  /*03c0*/  VIADD R11, R15, 0x2 ;  /* 0x000000020f0b7836 */ /* 0x000fe20000000000 */
[----:B------:R-:W-:-:S02]  /*03d0*/  ISETP.GE.U32.AND P3, PT, R13, R4, PT ;  /* 0x000000040d00720c */ /* 0x000fc40003f66070 */
[----:B------:R-:W-:Y:S02]  /*03e0*/  IADD3 R13, PT, PT, R15, 0x6, RZ ;  /* 0x000000060f0d7810 */ /* 0x000fe40007ffe0ff */
[----:B------:R-:W-:Y:S02]  /*03f0*/  ISETP.GE.U32.AND P5, PT, R11, R4, PT ;  /* 0x000000040b00720c */ /* 0x000fe40003fa6070 */
[----:B------:R-:W-:-:S03]  /*0400*/  IADD3 R11, PT, PT, R15, 0x3, RZ ;  /* 0x000000030f0b7810 */ /* 0x000fc60007ffe0ff */
[----:B------:R-:W0:Y:S01]  /*0410*/  @!P1 LDS R8, [R10] ;  /* 0x000000000a089984 */ /* 0x000e220000000800 */
[-C--:B------:R-:W-:Y:S01]  /*0420*/  ISETP.GE.U32.AND P4, PT, R11, R4.reuse, PT ;  /* 0x000000040b00720c */ /* 0x080fe20003f86070 */
[----:B------:R-:W-:Y:S02]  /*0430*/  VIADD R11, R15, 0x5 ;  /* 0x000000050f0b7836 */ /* 0x000fe40000000000 */
[----:B------:R-:W1:Y:S03]  /*0440*/  @!P6 LDS R12, [R10+0x4] ;  /* 0x000004000a0ce984 */ /* 0x000e660000000800 */
[----:B------:R-:W-:Y:S01]  /*0450*/  ISETP.GE.U32.AND P2, PT, R11, R4, PT ;  /* 0x000000040b00720c */ /* 0x000fe20003f46070 */
[----:B------:R-:W2:Y:S01]  /*0460*/  @!P5 LDS R14, [R10+0x8] ;  /* 0x000008000a0ed984 */ /* 0x000ea20000000800 */
[----:B------:R-:W-:-:S05]  /*0470*/  VIADD R11, R15, 0x7 ;  /* 0x000000070f0b7836 */ /* 0x000fca0000000000 */
[----:B------:R-:W3:Y:S01]  /*0480*/  @!P4 LDS R16, [R10+0xc] ;  /* 0x00000c000a10c984 */ /* 0x000ee20000000800 */
[----:B0-----:R-:W-:Y:S01]  /*0490*/  @!P1 FADD R5, R5, R8 ;  /* 0x0000000805059221 */ /* 0x001fe20000000000 */
[-C--:B------:R-:W-:Y:S02]  /*04a0*/  ISETP.GE.U32.AND P1, PT, R13, R4.reuse, PT ;  /* 0x000000040d00720c */ /* 0x080fe40003f26070 */
[----:B------:R-:W0:Y:S01]  /*04b0*/  @!P3 LDS R8, [R10+0x10] ;  /* 0x000010000a08b984 */ /* 0x000e220000000800 */
[----:B-1----:R-:W-:Y:S01]  /*04c0*/  @!P6 FADD R5, R5, R12 ;  /* 0x0000000c0505e221 */ /* 0x002fe20000000000 */
[----:B------:R-:W-:Y:S02]  /*04d0*/  ISETP.GE.U32.AND P6, PT, R11, R4, PT ;  /* 0x000000040b00720c */ /* 0x000fe40003fc6070 */
[----:B------:R-:W1:Y:S01]  /*04e0*/  @!P2 LDS R12, [R10+0x14] ;  /* 0x000014000a0ca984 */ /* 0x000e620000000800 */
[----:B--2---:R-:W-:-:S06]  /*04f0*/  @!P5 FADD R5, R5, R14 ;  /* 0x0000000e0505d221 */ /* 0x004fcc0000000000 */
[----:B------:R-:W2:Y:S01]  /*0500*/  @!P1 LDS R18, [R10+0x18] ;  /* 0x000018000a129984 */ /* 0x000ea20000000800 */
[----:B---3--:R-:W-:-:S03]  /*0510*/  @!P4 FADD R5, R5, R16 ;  /* 0x000000100505c221 */ /* 0x008fc60000000000 */
[----:B------:R-:W3:Y:S01]  /*0520*/  @!P6 LDS R20, [R10+0x1c] ;  /* 0x00001c000a14e984 */ /* 0x000ee20000000800 */
[----:B0-----:R-:W-:-:S04]  /*0530*/  @!P3 FADD R5, R5, R8 ;  /* 0x000000080505b221 */ /* 0x001fc80000000000 */
[----:B-1----:R-:W-:Y:S01]  /*0540*/  @!P2 FADD R5, R5, R12 ;  /* 0x0000000c0505a221 */ /* 0x002fe20000000000 */
[----:B------:R-:W-:-:S03]  /*0550*/  ISETP.NE.AND P2, PT, R9, R7, PT ;  /* 0x000000070900720c */ /* 0x000fc60003f45270 */
[----:B--2---:R-:W-:-:S04]  /*0560*/  @!P1 FADD R5, R5, R18 ;  /* 0x0000001205059221 */ /* 0x004fc80000000000 */
[----:B---3--:R-:W-:-:S06]  /*0570*/  @!P6 FADD R5, R5, R20 ;  /* 0x000000140505e221 */ /* 0x008fcc0000000000 */
[----:B------:R-:W-:Y:S05]  /*0580*/  @P2 BRA `(.L_x_26) ;  /* 0xfffffffc006c2947 */ /* 0x000fea000383ffff */
.L_x_25:
[----:B------:R-:W-:Y:S05]  /*0590*/  @!P0 BRA `(.L_x_27) ;  /* 0x0000000000cc8947 */ /* 0x000fea0003800000 */
[----:B------:R-:W-:Y:S02]  /*05a0*/  ISETP.GE.U32.AND P0, PT, R17, 0x4, PT ;  /* 0x000000041100780c */ /* 0x000fe40003f06070 */
[----:B------:R-:W-:-:S04]  /*05b0*/  LOP3.LUT R16, R3, 0x3, RZ, 0xc0, !PT ;  /* 0x0000000303107812 */ /* 0x000fc800078ec0ff */
[----:B------:R-:W-:-:S07]  /*05c0*/  ISETP.NE.AND P4, PT, R16, RZ, PT ;  /* 0x000000ff1000720c */ /* 0x000fce0003f85270 */
[----:B------:R-:W-:Y:S06]  /*05d0*/  @!P0 BRA `(.L_x_28) ;  /* 0x0000000000548947 */ /* 0x000fec0003800000 */
[----:B------:R-:W0:Y:S01]  /*05e0*/  S2R R15, SR_CgaCtaId ;  /* 0x00000000000f7919 */ /* 0x000e220000008800 */
[----:B-1----:R-:W-:Y:S02]  /*05f0*/  IADD3 R13, PT, PT, R2, R7, RZ ;  /* 0x00000007020d7210 */ /* 0x002fe40007ffe0ff */
[----:B------:R-:W-:Y:S02]  /*0600*/  MOV R6, 0x400 ;  /* 0x0000040000067802 */ /* 0x000fe40000000f00 */
[C---:B------:R-:W-:Y:S01]  /*0610*/  ISETP.GE.U32.AND P0, PT, R13.reuse, R4, PT ;  /* 0x000000040d00720c */ /* 0x040fe20003f06070 */
[C---:B------:R-:W-:Y:S02]  /*0620*/  VIADD R9, R13.reuse, 0x1 ;  /* 0x000000010d097836 */ /* 0x040fe40000000000 */
[----:B------:R-:W-:-:S03]  /*0630*/  VIADD R11, R13, 0x2 ;  /* 0x000000020d0b7836 */ /* 0x000fc60000000000 */
[-C--:B------:R-:W-:Y:S02]  /*0640*/  ISETP.GE.U32.AND P1, PT, R9, R4.reuse, PT ;  /* 0x000000040900720c */ /* 0x080fe40003f26070 */
[----:B------:R-:W-:Y:S02]  /*0650*/  ISETP.GE.U32.AND P2, PT, R11, R4, PT ;  /* 0x000000040b00720c */ /* 0x000fe40003f46070 */
[----:B------:R-:W-:-:S04]  /*0660*/  IADD3 R9, PT, PT, R13, 0x3, RZ ;  /* 0x000000030d097810 */ /* 0x000fc80007ffe0ff */
[----:B------:R-:W-:Y:S02]  /*0670*/  ISETP.GE.U32.AND P3, PT, R9, R4, PT ;  /* 0x000000040900720c */ /* 0x000fe40003f66070 */
[----:B0-----:R-:W-:-:S05]  /*0680*/  LEA R6, R15, R6, 0x18 ;  /* 0x000000060f067211 */ /* 0x001fca00078ec0ff */
[C---:B------:R-:W-:Y:S02]  /*0690*/  IMAD R10, R7.reuse, 0x4, R6 ;  /* 0x00000004070a7824 */ /* 0x040fe400078e0206 */
[----:B------:R-:W-:-:S03]  /*06a0*/  VIADD R7, R7, 0x4 ;  /* 0x0000000407077836 */ /* 0x000fc60000000000 */
[----:B------:R-:W0:Y:S04]  /*06b0*/  @!P0 LDS R6, [R10] ;  /* 0x000000000a068984 */ /* 0x000e280000000800 */
[----:B------:R-:W1:Y:S04]  /*06c0*/  @!P1 LDS R12, [R10+0x4] ;  /* 0x000004000a0c9984 */ /* 0x000e680000000800 */
[----:B------:R-:W2:Y:S04]  /*06d0*/  @!P2 LDS R8, [R10+0x8] ;  /* 0x000008000a08a984 */ /* 0x000ea80000000800 */
[----:B------:R-:W3:Y:S01]  /*06e0*/  @!P3 LDS R14, [R10+0xc] ;  /* 0x00000c000a0eb984 */ /* 0x000ee20000000800 */
[----:B0-----:R-:W-:-:S04]  /*06f0*/  @!P0 FADD R5, R5, R6 ;  /* 0x0000000605058221 */ /* 0x001fc80000000000 */
[----:B-1----:R-:W-:-:S04]  /*0700*/  @!P1 FADD R5, R5, R12 ;  /* 0x0000000c05059221 */ /* 0x002fc80000000000 */
[----:B--2---:R-:W-:-:S04]  /*0710*/  @!P2 FADD R5, R5, R8 ;  /* 0x000000080505a221 */ /* 0x004fc80000000000 */
[----:B---3--:R-:W-:-:S07]  /*0720*/  @!P3 FADD R5, R5, R14 ;  /* 0x0000000e0505b221 */ /* 0x008fce0000000000 */
.L_x_28:
[----:B------:R-:W-:Y:S05]  /*0730*/  @!P4 BRA `(.L_x_27) ;  /* 0x000000000064c947 */ /* 0x000fea0003800000 */
[----:B------:R-:W-:-:S13]  /*0740*/  ISETP.NE.AND P0, PT, R16, 0x1, PT ;  /* 0x000000011000780c */ /* 0x000fda0003f05270 */
[----:B------:R-:W-:Y:S05]  /*0750*/  @!P0 BRA `(.L_x_29) ;  /* 0x0000000000348947 */ /* 0x000fea0003800000 */
[----:B------:R-:W0:Y:S01]  /*0760*/  S2R R11, SR_CgaCtaId ;  /* 0x00000000000b7919 */ /* 0x000e220000008800 */
[----:B-1----:R-:W-:Y:S02]  /*0770*/  IADD3 R9, PT, PT, R2, R7, RZ ;  /* 0x0000000702097210 */ /* 0x002fe40007ffe0ff */
[----:B------:R-:W-:Y:S02]  /*0780*/  MOV R6, 0x400 ;  /* 0x0000040000067802 */ /* 0x000fe40000000f00 */
[C---:B------:R-:W-:Y:S01]  /*0790*/  ISETP.GE.U32.AND P0, PT, R9.reuse, R4, PT ;  /* 0x000000040900720c */ /* 0x040fe20003f06070 */
[----:B------:R-:W-:-:S05]  /*07a0*/  VIADD R9, R9, 0x1 ;  /* 0x0000000109097836 */ /* 0x000fca0000000000 */
[----:B------:R-:W-:Y:S02]  /*07b0*/  ISETP.GE.U32.AND P1, PT, R9, R4, PT ;  /* 0x000000040900720c */ /* 0x000fe40003f26070 */
[----:B0-----:R-:W-:-:S05]  /*07c0*/  LEA R6, R11, R6, 0x18 ;  /* 0x000000060b067211 */ /* 0x001fca00078ec0ff */
[C---:B------:R-:W-:Y:S01]  /*07d0*/  IMAD R9, R7.reuse, 0x4, R6 ;  /* 0x0000000407097824 */ /* 0x040fe200078e0206 */
[----:B------:R-:W-:-:S04]  /*07e0*/  IADD3 R7, PT, PT, R7, 0x2, RZ ;  /* 0x0000000207077810 */ /* 0x000fc80007ffe0ff */
[----:B------:R-:W0:Y:S04]  /*07f0*/  @!P0 LDS R6, [R9] ;  /* 0x0000000009068984 */ /* 0x000e280000000800 */
[----:B------:R-:W1:Y:S01]  /*0800*/  @!P1 LDS R8, [R9+0x4] ;  /* 0x0000040009089984 */ /* 0x000e620000000800 */
[----:B0-----:R-:W-:-:S04]  /*0810*/  @!P0 FADD R5, R5, R6 ;  /* 0x0000000605058221 */ /* 0x001fc80000000000 */
[----:B-1----:R-:W-:-:S07]  /*0820*/  @!P1 FADD R5, R5, R8 ;  /* 0x0000000805059221 */ /* 0x002fce0000000000 */
.L_x_29:
[----:B-1----:R-:W-:Y:S01]  /*0830*/  IMAD.IADD R9, R2, 0x1, R7 ;  /* 0x0000000102097824 */ /* 0x002fe200078e0207 */
[----:B------:R-:W-:-:S04]  /*0840*/  LOP3.LUT R3, R3, 0x1, RZ, 0xc0, !PT ;  /* 0x0000000103037812 */ /* 0x000fc800078ec0ff */
[----:B------:R-:W-:-:S04]  /*0850*/  ISETP.GE.U32.AND P0, PT, R9, R4, PT ;  /* 0x000000040900720c */ /* 0x000fc80003f06070 */
[----:B------:R-:W-:-:S13]  /*0860*/  ISETP.NE.U32.OR P0, PT, R3, 0x1, P0 ;  /* 0x000000010300780c */ /* 0x000fda0000705470 */
[----:B------:R-:W0:Y:S01]  /*0870*/  @!P0 S2R R3, SR_CgaCtaId ;  /* 0x0000000000038919 */ /* 0x000e220000008800 */
[----:B------:R-:W-:-:S04]  /*0880*/  @!P0 MOV R2, 0x400 ;  /* 0x0000040000028802 */ /* 0x000fc80000000f00 */
[----:B0-----:R-:W-:-:S04]  /*0890*/  @!P0 LEA R2, R3, R2, 0x18 ;  /* 0x0000000203028211 */ /* 0x001fc800078ec0ff */
[----:B------:R-:W-:-:S05]  /*08a0*/  @!P0 LEA R7, R7, R2, 0x2 ;  /* 0x0000000207078211 */ /* 0x000fca00078e10ff */
[----:B------:R-:W0:Y:S02]  /*08b0*/  @!P0 LDS R2, [R7] ;  /* 0x0000000007028984 */ /* 0x000e240000000800 */
[----:B0-----:R-:W-:-:S07]  /*08c0*/  @!P0 FADD R5, R5, R2 ;  /* 0x0000000205058221 */ /* 0x001fce0000000000 */
.L_x_27:
[----:B------:R-:W0:Y:S02]  /*08d0*/  LDC.64 R2, c[0x0][0x3a0] ;  /* 0x0000e800ff027b82 */ /* 0x000e240000000a00 */
[----:B0-----:R-:W-:-:S05]  /*08e0*/  IMAD.WIDE.U32 R2, R0, 0x4, R2 ;  /* 0x0000000400027825 */ /* 0x001fca00078e0002 */
[----:B------:R2:W-:Y:S02]  /*08f0*/  STG.E desc[UR6][R2.64], R5 ;  /* 0x0000000502007986 */ /* 0x0005e4000c101906 */
.L_x_24:
[----:B------:R-:W-:Y:S05]  /*0900*/  BSYNC.RECONVERGENT B0 ;  /* 0x0000000000007941 */ /* 0x000fea0003800200 */
.L_x_23:
[----:B------:R-:W-:Y:S06]  /*0910*/  BAR.SYNC.DEFER_BLOCKING 0x0 ;  /* 0x0000000000007b1d */ /* 0x000fec0000010000 */
[----:B------:R-:W-:Y:S05]  /*0920*/  EXIT ;  /* 0x000000000000794d */ /* 0x000fea0003800000 */
.L_x_30:
        /* <DEDUP_REMOVED lines=13> */
.L_x_40:


//--------------------- .text._Z13stable_kernelPKfPfi --------------------------
	.section	.text._Z13stable_kernelPKfPfi,"ax",@progbits
	.align	128
        .global         _Z13stable_kernelPKfPfi
        .type           _Z13stable_kernelPKfPfi,@function
        .size           _Z13stable_kernelPKfPfi,(.L_x_41 - _Z13stable_kernelPKfPfi)
        .other          _Z13stable_kernelPKfPfi,@"STO_CUDA_ENTRY STV_DEFAULT"
_Z13stable_kernelPKfPfi:
.text._Z13stable_kernelPKfPfi:
[----:B------:R-:W-:Y:S01]  /*0000*/  LDC R1, c[0x0][0x37c] ;  /* 0x0000df00ff017b82 */ /* 0x000fe20000000800 */
[----:B------:R-:W0:Y:S01]  /*0010*/  S2R R11, SR_TID.X ;  /* 0x00000000000b7919 */ /* 0x000e220000002100 */
[----:B------:R-:W0:Y:S01]  /*0020*/  LDCU UR4, c[0x0][0x390] ;  /* 0x00007200ff0477ac */ /* 0x000e220008000800 */
[----:B------:R-:W-:Y:S01]  /*0030*/  BSSY.RECONVERGENT B0, `(.L_x_31) ;  /* 0x000000f000007945 */ /* 0x000fe20003800200 */
[----:B------:R-:W-:Y:S01]  /*0040*/  IMAD.MOV.U32 R0, RZ, RZ, -0x800000 ;  /* 0xff800000ff007424 */ /* 0x000fe200078e00ff */
[----:B------:R-:W1:Y:S01]  /*0050*/  LDCU.64 UR6, c[0x0][0x358] ;  /* 0x00006b00ff0677ac */ /* 0x000e620008000a00 */
[----:B0-----:R-:W-:-:S13]  /*0060*/  ISETP.GE.AND P0, PT, R11, UR4, PT ;  /* 0x000000040b007c0c */ /* 0x001fda000bf06270 */
[----:B-1----:R-:W-:Y:S05]  /*0070*/  @P0 BRA `(.L_x_32) ;  /* 0x0000000000280947 */ /* 0x002fea0003800000 */
[----:B------:R-:W0:Y:S01]  /*0080*/  LDC R6, c[0x0][0x360] ;  /* 0x0000d800ff067b82 */ /* 0x000e220000000800 */
[----:B------:R-:W-:Y:S02]  /*0090*/  IMAD.MOV.U32 R0, RZ, RZ, -0x800000 ;  /* 0xff800000ff007424 */ /* 0x000fe400078e00ff */
[----:B------:R-:W-:-:S05]  /*00a0*/  IMAD.MOV.U32 R7, RZ, RZ, R11 ;  /* 0x000000ffff077224 */ /* 0x000fca00078e000b */
[----:B------:R-:W1:Y:S02]  /*00b0*/  LDC.64 R4, c[0x0][0x380] ;  /* 0x0000e000ff047b82 */ /* 0x000e640000000a00 */
.L_x_33:
[----:B-1----:R-:W-:-:S06]  /*00c0*/  IMAD.WIDE R2, R7, 0x4, R4 ;  /* 0x0000000407027825 */ /* 0x002fcc00078e0204 */
[----:B------:R-:W2:Y:S01]  /*00d0*/  LDG.E R3, desc[UR6][R2.64] ;  /* 0x0000000602037981 */ /* 0x000ea2000c1e1900 */
[----:B0-----:R-:W-:-:S05]  /*00e0*/  IMAD.IADD R7, R6, 0x1, R7 ;  /* 0x0000000106077824 */ /* 0x001fca00078e0207 */
[----:B------:R-:W-:Y:S02]  /*00f0*/  ISETP.GE.AND P0, PT, R7, UR4, PT ;  /* 0x0000000407007c0c */ /* 0x000fe4000bf06270 */
[----:B--2---:R-:W-:-:S11]  /*0100*/  FMNMX R0, R3, R0, !PT ;  /* 0x0000000003007209 */ /* 0x004fd60007800000 */
[----:B------:R-:W-:Y:S05]  /*0110*/  @!P0 BRA `(.L_x_33) ;  /* 0xfffffffc00e88947 */ /* 0x000fea000383ffff */
.L_x_32:
[----:B------:R-:W-:Y:S05]  /*0120*/  BSYNC.RECONVERGENT B0 ;  /* 0x0000000000007941 */ /* 0x000fea0003800200 */
.L_x_31:
[----:B------:R-:W0:Y:S01]  /*0130*/  S2UR UR5, SR_CgaCtaId ;  /* 0x00000000000579c3 */ /* 0x000e220000008800 */
[----:B------:R-:W1:Y:S01]  /*0140*/  LDCU UR8, c[0x0][0x360] ;  /* 0x00006c00ff0877ac */ /* 0x000e620008000800 */
[----:B------:R-:W-:Y:S01]  /*0150*/  UMOV UR4, 0x400 ;  /* 0x0000040000047882 */ /* 0x000fe20000000000 */
[----:B------:R-:W2:Y:S01]  /*0160*/  LDCU UR9, c[0x0][0x390] ;  /* 0x00007200ff0977ac */ /* 0x000ea20008000800 */
[C---:B-1----:R-:W-:Y:S01]  /*0170*/  ISETP.GE.U32.AND P1, PT, R11.reuse, UR8, PT ;  /* 0x000000080b007c0c */ /* 0x042fe2000bf26070 */
[----:B------:R-:W-:Y:S02]  /*0180*/  UISETP.GE.U32.AND UP0, UPT, UR8, 0x2, UPT ;  /* 0x000000020800788c */ /* 0x000fe4000bf06070 */
[----:B0-----:R-:W-:Y:S01]  /*0190*/  ULEA UR4, UR5, UR4, 0x18 ;  /* 0x0000000405047291 */ /* 0x001fe2000f8ec0ff */
[----:B--2---:R-:W-:-:S05]  /*01a0*/  ISETP.GE.AND P0, PT, R11, UR9, PT ;  /* 0x000000090b007c0c */ /* 0x004fca000bf06270 */
[----:B------:R-:W-:-:S05]  /*01b0*/  LEA R5, R11, UR4, 0x2 ;  /* 0x000000040b057c11 */ /* 0x000fca000f8e10ff */
[----:B------:R0:W-:Y:S01]  /*01c0*/  @!P1 STS [R5], R0 ;  /* 0x0000000005009388 */ /* 0x0001e20000000800 */
[----:B------:R-:W-:Y:S05]  /*01d0*/  BRA.U !UP0, `(.L_x_34) ;  /* 0x0000000108307547 */ /* 0x000fea000b800000 */
[----:B0-----:R-:W-:-:S07]  /*01e0*/  MOV R0, UR8 ;  /* 0x0000000800007c02 */ /* 0x001fce0008000f00 */
.L_x_35:
[----:B------:R-:W-:-:S04]  /*01f0*/  SHF.R.U32.HI R4, RZ, 0x1, R0 ;  /* 0x00000001ff047819 */ /* 0x000fc80000011600 */
[----:B------:R-:W-:-:S13]  /*0200*/  ISETP.GE.U32.AND P1, PT, R11, R4, PT ;  /* 0x000000040b00720c */ /* 0x000fda0003f26070 */
[----:B------:R-:W-:Y:S01]  /*0210*/  @!P1 IMAD R3, R4, 0x4, R5 ;  /* 0x0000000404039824 */ /* 0x000fe200078e0205 */
[----:B------:R-:W-:Y:S05]  /*0220*/  @!P1 LDS R2, [R5] ;  /* 0x0000000005029984 */ /* 0x000fea0000000800 */
[----:B------:R-:W0:Y:S02]  /*0230*/  @!P1 LDS R3, [R3] ;  /* 0x0000000003039984 */ /* 0x000e240000000800 */
[----:B0-----:R-:W-:-:S05]  /*0240*/  @!P1 FMNMX R2, R2, R3, !PT ;  /* 0x0000000302029209 */ /* 0x001fca0007800000 */
[----:B------:R1:W-:Y:S01]  /*0250*/  @!P1 STS [R5], R2 ;  /* 0x0000000205009388 */ /* 0x0003e20000000800 */
[----:B------:R-:W-:Y:S01]  /*0260*/  BAR.SYNC.DEFER_BLOCKING 0x0 ;  /* 0x0000000000007b1d */ /* 0x000fe20000010000 */
[----:B------:R-:W-:Y:S01]  /*0270*/  ISETP.GT.U32.AND P1, PT, R0, 0x3, PT ;  /* 0x000000030000780c */ /* 0x000fe20003f24070 */
[----:B------:R-:W-:-:S12]  /*0280*/  IMAD.MOV.U32 R0, RZ, RZ, R4 ;  /* 0x000000ffff007224 */ /* 0x000fd800078e0004 */
[----:B-1----:R-:W-:Y:S05]  /*0290*/  @P1 BRA `(.L_x_35) ;  /* 0xfffffffc00d41947 */ /* 0x002fea000383ffff */
.L_x_34:
[----:B------:R-:W-:Y:S05]  /*02a0*/  @P0 EXIT ;  /* 0x000000000000094d */ /* 0x000fea0003800000 */
[----:B------:R-:W1:Y:S01]  /*02b0*/  S2UR UR5, SR_CgaCtaId ;  /* 0x00000000000579c3 */ /* 0x000e620000008800 */
[----:B------:R-:W-:-:S07]  /*02c0*/  UMOV UR4, 0x400 ;  /* 0x0000040000047882 */ /* 0x000fce0000000000 */
[----:B------:R-:W2:Y:S08]  /*02d0*/  LDC.64 R8, c[0x0][0x380] ;  /* 0x0000e000ff087b82 */ /* 0x000eb00000000a00 */
[----:B------:R-:W3:Y:S01]  /*02e0*/  LDC.64 R6, c[0x0][0x388] ;  /* 0x0000e200ff067b82 */ /* 0x000ee20000000a00 */
[----:B-1----:R-:W-:-:S09]  /*02f0*/  ULEA UR4, UR5, UR4, 0x18 ;  /* 0x0000000405047291 */ /* 0x002fd2000f8ec0ff */
[----:B0-----:R-:W0:Y:S03]  /*0300*/  LDS R0, [UR4] ;  /* 0x00000004ff007984 */ /* 0x001e260008000800 */
.L_x_36:
[----:B--2---:R-:W-:-:S06]  /*0310*/  IMAD.WIDE R2, R11, 0x4, R8 ;  /* 0x000000040b027825 */ /* 0x004fcc00078e0208 */
[----:B------:R-:W0:Y:S01]  /*0320*/  LDG.E R3, desc[UR6][R2.64] ;  /* 0x0000000602037981 */ /* 0x000e22000c1e1900 */
[C---:B-1-3--:R-:W-:Y:S01]  /*0330*/  IMAD.WIDE R4, R11.reuse, 0x4, R6 ;  /* 0x000000040b047825 */ /* 0x04afe200078e0206 */
[----:B------:R-:W-:-:S04]  /*0340*/  IADD3 R11, PT, PT, R11, UR8, RZ ;  /* 0x000000080b0b7c10 */ /* 0x000fc8000fffe0ff */
[----:B------:R-:W-:Y:S01]  /*0350*/  ISETP.GE.AND P0, PT, R11, UR9, PT ;  /* 0x000000090b007c0c */ /* 0x000fe2000bf06270 */
[----:B0-----:R-:W-:-:S05]  /*0360*/  FADD R13, -R0, R3 ;  /* 0x00000003000d7221 */ /* 0x001fca0000000100 */
[----:B------:R1:W-:Y:S07]  /*0370*/  STG.E desc[UR6][R4.64], R13 ;  /* 0x0000000d04007986 */ /* 0x0003ee000c101906 */
[----:B------:R-:W-:Y:S05]  /*0380*/  @!P0 BRA `(.L_x_36) ;  /* 0xfffffffc00e08947 */ /* 0x000fea000383ffff */
[----:B------:R-:W-:Y:S05]  /*0390*/  EXIT ;  /* 0x000000000000794d */ /* 0x000fea0003800000 */
.L_x_37:
        /* <DEDUP_REMOVED lines=14> */
.L_x_41:


//--------------------- .nv.shared._Z14softmax_kernelPfS_iS_i --------------------------
	.section	.nv.shared._Z14softmax_kernelPfS_iS_i,"aw",@nobits
	.sectionflags	@""
	.align	16
	.zero		1024


//--------------------- .nv.shared.reserved.0     --------------------------
	.section	.nv.shared.reserved.0,"aw",@nobits
	.weak		__nv_reservedSMEM_offset_0_alias
	.size		__nv_reservedSMEM_offset_0_alias, 0, 64
	.other		__nv_reservedSMEM_offset_0_alias,@"STO_CUDA_RESERVED_SHARED STV_DEFAULT"
__nv_reservedSMEM_offset_0_alias:
	.zero		0
	.zero		64


//--------------------- .nv.global                --------------------------
	.section	.nv.global,"aw",@nobits
	.align	4
.nv.global:
	.type		sum,@object
	.size		sum,(.L_0 - sum)
sum:
	.zero		4
.L_0:


//--------------------- .nv.shared._Z16split_sum_kernelPKfPfS1_iS1_ --------------------------
	.section	.nv.shared._Z16split_sum_kernelPKfPfS1_iS1_,"aw",@nobits
	.sectionflags	@""
	.align	16
	.zero		1024


//--------------------- .nv.shared._Z13stable_kernelPKfPfi --------------------------
	.section	.nv.shared._Z13stable_kernelPKfPfi,"aw",@nobits
	.sectionflags	@""
	.align	16
	.zero		1024


//--------------------- .nv.constant0._Z14softmax_kernelPfS_iS_i --------------------------
	.section	.nv.constant0._Z14softmax_kernelPfS_iS_i,"a",@progbits
	.sectionflags	@""
	.align	4
.nv.constant0._Z14softmax_kernelPfS_iS_i:
	.zero		932


//--------------------- .nv.constant0._Z16split_sum_kernelPKfPfS1_iS1_ --------------------------
	.section	.nv.constant0._Z16split_sum_kernelPKfPfS1_iS1_,"a",@progbits
	.sectionflags	@""
	.align	4
.nv.constant0._Z16split_sum_kernelPKfPfS1_iS1_:
	.zero		936


//--------------------- .nv.constant0._Z13stable_kernelPKfPfi --------------------------
	.section	.nv.constant0._Z13stable_kernelPKfPfi,"a",@progbits
	.sectionflags	@""
	.align	4
.nv.constant0._Z13stable_kernelPKfPfi:
	.zero		916


//--------------------- SYMBOLS --------------------------

	.type		.nv.reservedSmem.offset0,@object
	.size		.nv.reservedSmem.offset0,0x4
	.type		.nv.reservedSmem.cap,@object
	.size		.nv.reservedSmem.cap,0x4
